//
// Generated by NVIDIA NVVM Compiler
//
// Compiler Build ID: CL-36424714
// Cuda compilation tools, release 13.0, V13.0.88
// Based on NVVM 20.0.0
//

.version 9.0
.target sm_100
.address_size 64

	// .globl	_Z15multiply_kernelPfS_S_iiii
.extern .func  (.param .b32 func_retval0) vprintf
(
	.param .b64 vprintf_param_0,
	.param .b64 vprintf_param_1
)
;
.global .align 1 .b8 $str[8] = {37, 48, 46, 50, 108, 102, 32};
.global .align 1 .b8 $str$1[2] = {10};

.visible .entry _Z15multiply_kernelPfS_S_iiii(
	.param .u64 .ptr .align 1 _Z15multiply_kernelPfS_S_iiii_param_0,
	.param .u64 .ptr .align 1 _Z15multiply_kernelPfS_S_iiii_param_1,
	.param .u64 .ptr .align 1 _Z15multiply_kernelPfS_S_iiii_param_2,
	.param .u32 _Z15multiply_kernelPfS_S_iiii_param_3,
	.param .u32 _Z15multiply_kernelPfS_S_iiii_param_4,
	.param .u32 _Z15multiply_kernelPfS_S_iiii_param_5,
	.param .u32 _Z15multiply_kernelPfS_S_iiii_param_6
)
{
	.reg .pred 	%p<13>;
	.reg .b32 	%r<46>;
	.reg .b32 	%f<68>;
	.reg .b64 	%rd<40>;

	ld.param.u64 	%rd5, [_Z15multiply_kernelPfS_S_iiii_param_0];
	ld.param.u64 	%rd6, [_Z15multiply_kernelPfS_S_iiii_param_1];
	ld.param.u64 	%rd4, [_Z15multiply_kernelPfS_S_iiii_param_2];
	ld.param.u32 	%r22, [_Z15multiply_kernelPfS_S_iiii_param_3];
	ld.param.u32 	%r23, [_Z15multiply_kernelPfS_S_iiii_param_4];
	ld.param.u32 	%r20, [_Z15multiply_kernelPfS_S_iiii_param_5];
	ld.param.u32 	%r21, [_Z15multiply_kernelPfS_S_iiii_param_6];
	cvta.to.global.u64 	%rd1, %rd6;
	cvta.to.global.u64 	%rd2, %rd5;
	mov.u32 	%r24, %ctaid.y;
	mov.u32 	%r25, %ntid.y;
	mov.u32 	%r26, %tid.y;
	mad.lo.s32 	%r27, %r24, %r25, %r26;
	mov.u32 	%r28, %ctaid.x;
	mov.u32 	%r29, %ntid.x;
	mov.u32 	%r30, %tid.x;
	mad.lo.s32 	%r1, %r28, %r29, %r30;
	add.s32 	%r2, %r27, %r22;
	setp.ge.s32 	%p1, %r2, %r23;
	setp.ge.s32 	%p2, %r1, %r20;
	or.pred  	%p3, %p1, %p2;
	@%p3 bra 	$L__BB0_14;
	setp.lt.s32 	%p4, %r21, 1;
	mov.f32 	%f67, 0f00000000;
	@%p4 bra 	$L__BB0_13;
	mul.lo.s32 	%r3, %r21, %r2;
	and.b32  	%r4, %r21, 7;
	setp.lt.u32 	%p5, %r21, 8;
	mov.f32 	%f67, 0f00000000;
	mov.b32 	%r44, 0;
	@%p5 bra 	$L__BB0_5;
	and.b32  	%r44, %r21, 2147483640;
	neg.s32 	%r42, %r44;
	shl.b32 	%r7, %r20, 3;
	add.s64 	%rd3, %rd2, 16;
	mov.f32 	%f67, 0f00000000;
	mul.wide.s32 	%rd11, %r20, 4;
	mov.u32 	%r40, %r3;
	mov.u32 	%r41, %r1;
$L__BB0_4:
	.pragma "nounroll";
	mul.wide.s32 	%rd7, %r40, 4;
	add.s64 	%rd8, %rd3, %rd7;
	ld.global.f32 	%f17, [%rd8+-16];
	mul.wide.s32 	%rd9, %r41, 4;
	add.s64 	%rd10, %rd1, %rd9;
	ld.global.f32 	%f18, [%rd10];
	fma.rn.f32 	%f19, %f17, %f18, %f67;
	ld.global.f32 	%f20, [%rd8+-12];
	add.s64 	%rd12, %rd10, %rd11;
	ld.global.f32 	%f21, [%rd12];
	fma.rn.f32 	%f22, %f20, %f21, %f19;
	ld.global.f32 	%f23, [%rd8+-8];
	add.s64 	%rd13, %rd12, %rd11;
	ld.global.f32 	%f24, [%rd13];
	fma.rn.f32 	%f25, %f23, %f24, %f22;
	ld.global.f32 	%f26, [%rd8+-4];
	add.s64 	%rd14, %rd13, %rd11;
	ld.global.f32 	%f27, [%rd14];
	fma.rn.f32 	%f28, %f26, %f27, %f25;
	ld.global.f32 	%f29, [%rd8];
	add.s64 	%rd15, %rd14, %rd11;
	ld.global.f32 	%f30, [%rd15];
	fma.rn.f32 	%f31, %f29, %f30, %f28;
	ld.global.f32 	%f32, [%rd8+4];
	add.s64 	%rd16, %rd15, %rd11;
	ld.global.f32 	%f33, [%rd16];
	fma.rn.f32 	%f34, %f32, %f33, %f31;
	ld.global.f32 	%f35, [%rd8+8];
	add.s64 	%rd17, %rd16, %rd11;
	ld.global.f32 	%f36, [%rd17];
	fma.rn.f32 	%f37, %f35, %f36, %f34;
	ld.global.f32 	%f38, [%rd8+12];
	add.s64 	%rd18, %rd17, %rd11;
	ld.global.f32 	%f39, [%rd18];
	fma.rn.f32 	%f67, %f38, %f39, %f37;
	add.s32 	%r42, %r42, 8;
	add.s32 	%r41, %r41, %r7;
	add.s32 	%r40, %r40, 8;
	setp.ne.s32 	%p6, %r42, 0;
	@%p6 bra 	$L__BB0_4;
$L__BB0_5:
	setp.eq.s32 	%p7, %r4, 0;
	@%p7 bra 	$L__BB0_13;
	and.b32  	%r15, %r21, 3;
	setp.lt.u32 	%p8, %r4, 4;
	@%p8 bra 	$L__BB0_8;
	add.s32 	%r32, %r44, %r3;
	mul.wide.s32 	%rd19, %r32, 4;
	add.s64 	%rd20, %rd2, %rd19;
	ld.global.f32 	%f41, [%rd20];
	mad.lo.s32 	%r33, %r44, %r20, %r1;
	mul.wide.s32 	%rd21, %r33, 4;
	add.s64 	%rd22, %rd1, %rd21;
	ld.global.f32 	%f42, [%rd22];
	fma.rn.f32 	%f43, %f41, %f42, %f67;
	ld.global.f32 	%f44, [%rd20+4];
	mul.wide.s32 	%rd23, %r20, 4;
	add.s64 	%rd24, %rd22, %rd23;
	ld.global.f32 	%f45, [%rd24];
	fma.rn.f32 	%f46, %f44, %f45, %f43;
	ld.global.f32 	%f47, [%rd20+8];
	add.s64 	%rd25, %rd24, %rd23;
	ld.global.f32 	%f48, [%rd25];
	fma.rn.f32 	%f49, %f47, %f48, %f46;
	ld.global.f32 	%f50, [%rd20+12];
	add.s64 	%rd26, %rd25, %rd23;
	ld.global.f32 	%f51, [%rd26];
	fma.rn.f32 	%f67, %f50, %f51, %f49;
	add.s32 	%r44, %r44, 4;
$L__BB0_8:
	setp.eq.s32 	%p9, %r15, 0;
	@%p9 bra 	$L__BB0_13;
	setp.eq.s32 	%p10, %r15, 1;
	@%p10 bra 	$L__BB0_11;
	add.s32 	%r34, %r44, %r3;
	mul.wide.s32 	%rd27, %r34, 4;
	add.s64 	%rd28, %rd2, %rd27;
	ld.global.f32 	%f53, [%rd28];
	mad.lo.s32 	%r35, %r44, %r20, %r1;
	mul.wide.s32 	%rd29, %r35, 4;
	add.s64 	%rd30, %rd1, %rd29;
	ld.global.f32 	%f54, [%rd30];
	fma.rn.f32 	%f55, %f53, %f54, %f67;
	ld.global.f32 	%f56, [%rd28+4];
	mul.wide.s32 	%rd31, %r20, 4;
	add.s64 	%rd32, %rd30, %rd31;
	ld.global.f32 	%f57, [%rd32];
	fma.rn.f32 	%f67, %f56, %f57, %f55;
	add.s32 	%r44, %r44, 2;
$L__BB0_11:
	and.b32  	%r36, %r21, 1;
	setp.eq.b32 	%p11, %r36, 1;
	not.pred 	%p12, %p11;
	@%p12 bra 	$L__BB0_13;
	add.s32 	%r37, %r44, %r3;
	mul.wide.s32 	%rd33, %r37, 4;
	add.s64 	%rd34, %rd2, %rd33;
	ld.global.f32 	%f58, [%rd34];
	mad.lo.s32 	%r38, %r44, %r20, %r1;
	mul.wide.s32 	%rd35, %r38, 4;
	add.s64 	%rd36, %rd1, %rd35;
	ld.global.f32 	%f59, [%rd36];
	fma.rn.f32 	%f67, %f58, %f59, %f67;
$L__BB0_13:
	mad.lo.s32 	%r39, %r20, %r2, %r1;
	cvta.to.global.u64 	%rd37, %rd4;
	mul.wide.s32 	%rd38, %r39, 4;
	add.s64 	%rd39, %rd37, %rd38;
	st.global.f32 	[%rd39], %f67;
$L__BB0_14:
	ret;

}
	// .globl	_Z14printMatrixGPUPfii
.visible .entry _Z14printMatrixGPUPfii(
	.param .u64 .ptr .align 1 _Z14printMatrixGPUPfii_param_0,
	.param .u32 _Z14printMatrixGPUPfii_param_1,
	.param .u32 _Z14printMatrixGPUPfii_param_2
)
{
	.local .align 8 .b8 	__local_depot1[8];
	.reg .b64 	%SP;
	.reg .b64 	%SPL;
	.reg .pred 	%p<17>;
	.reg .b32 	%r<117>;
	.reg .b32 	%f<32>;
	.reg .b64 	%rd<59>;
	.reg .b64 	%fd<32>;

	mov.u64 	%SPL, __local_depot1;
	cvta.local.u64 	%SP, %SPL;
	ld.param.u64 	%rd7, [_Z14printMatrixGPUPfii_param_0];
	ld.param.u32 	%r22, [_Z14printMatrixGPUPfii_param_1];
	ld.param.u32 	%r23, [_Z14printMatrixGPUPfii_param_2];
	cvta.to.global.u64 	%rd1, %rd7;
	setp.lt.s32 	%p1, %r22, 1;
	@%p1 bra 	$L__BB1_23;
	setp.lt.s32 	%p2, %r23, 1;
	@%p2 bra 	$L__BB1_17;
	and.b32  	%r1, %r23, 15;
	and.b32  	%r2, %r23, 7;
	and.b32  	%r3, %r23, 3;
	mov.b32 	%r110, 0;
	mov.u64 	%rd54, $str$1;
	add.u64 	%rd18, %SP, 0;
	mov.u64 	%rd41, $str;
$L__BB1_3:
	setp.lt.u32 	%p7, %r23, 16;
	mul.lo.s32 	%r5, %r110, %r23;
	mov.b32 	%r113, 0;
	@%p7 bra 	$L__BB1_6;
	and.b32  	%r38, %r23, 2147483632;
	neg.s32 	%r111, %r38;
	mul.wide.u32 	%rd12, %r5, 4;
	add.s64 	%rd13, %rd1, %rd12;
	add.s64 	%rd58, %rd13, 32;
$L__BB1_5:
	.pragma "nounroll";
	and.b32  	%r113, %r23, 2147483632;
	ld.global.f32 	%f1, [%rd58+-32];
	cvt.f64.f32 	%fd1, %f1;
	add.u64 	%rd14, %SP, 0;
	add.u64 	%rd15, %SPL, 0;
	st.local.f64 	[%rd15], %fd1;
	mov.u64 	%rd16, $str;
	cvta.global.u64 	%rd17, %rd16;
	{ // callseq 5, 0
	.param .b64 param0;
	st.param.b64 	[param0], %rd17;
	.param .b64 param1;
	st.param.b64 	[param1], %rd14;
	.param .b32 retval0;
	call.uni (retval0), 
	vprintf, 
	(
	param0, 
	param1
	);
	ld.param.b32 	%r39, [retval0];
	} // callseq 5
	ld.global.f32 	%f2, [%rd58+-28];
	cvt.f64.f32 	%fd2, %f2;
	st.local.f64 	[%rd15], %fd2;
	{ // callseq 6, 0
	.param .b64 param0;
	st.param.b64 	[param0], %rd17;
	.param .b64 param1;
	st.param.b64 	[param1], %rd14;
	.param .b32 retval0;
	call.uni (retval0), 
	vprintf, 
	(
	param0, 
	param1
	);
	ld.param.b32 	%r41, [retval0];
	} // callseq 6
	ld.global.f32 	%f3, [%rd58+-24];
	cvt.f64.f32 	%fd3, %f3;
	st.local.f64 	[%rd15], %fd3;
	{ // callseq 7, 0
	.param .b64 param0;
	st.param.b64 	[param0], %rd17;
	.param .b64 param1;
	st.param.b64 	[param1], %rd14;
	.param .b32 retval0;
	call.uni (retval0), 
	vprintf, 
	(
	param0, 
	param1
	);
	ld.param.b32 	%r43, [retval0];
	} // callseq 7
	ld.global.f32 	%f4, [%rd58+-20];
	cvt.f64.f32 	%fd4, %f4;
	st.local.f64 	[%rd15], %fd4;
	{ // callseq 8, 0
	.param .b64 param0;
	st.param.b64 	[param0], %rd17;
	.param .b64 param1;
	st.param.b64 	[param1], %rd14;
	.param .b32 retval0;
	call.uni (retval0), 
	vprintf, 
	(
	param0, 
	param1
	);
	ld.param.b32 	%r45, [retval0];
	} // callseq 8
	ld.global.f32 	%f5, [%rd58+-16];
	cvt.f64.f32 	%fd5, %f5;
	st.local.f64 	[%rd15], %fd5;
	{ // callseq 9, 0
	.param .b64 param0;
	st.param.b64 	[param0], %rd17;
	.param .b64 param1;
	st.param.b64 	[param1], %rd14;
	.param .b32 retval0;
	call.uni (retval0), 
	vprintf, 
	(
	param0, 
	param1
	);
	ld.param.b32 	%r47, [retval0];
	} // callseq 9
	ld.global.f32 	%f6, [%rd58+-12];
	cvt.f64.f32 	%fd6, %f6;
	st.local.f64 	[%rd15], %fd6;
	{ // callseq 10, 0
	.param .b64 param0;
	st.param.b64 	[param0], %rd17;
	.param .b64 param1;
	st.param.b64 	[param1], %rd14;
	.param .b32 retval0;
	call.uni (retval0), 
	vprintf, 
	(
	param0, 
	param1
	);
	ld.param.b32 	%r49, [retval0];
	} // callseq 10
	ld.global.f32 	%f7, [%rd58+-8];
	cvt.f64.f32 	%fd7, %f7;
	st.local.f64 	[%rd15], %fd7;
	{ // callseq 11, 0
	.param .b64 param0;
	st.param.b64 	[param0], %rd17;
	.param .b64 param1;
	st.param.b64 	[param1], %rd14;
	.param .b32 retval0;
	call.uni (retval0), 
	vprintf, 
	(
	param0, 
	param1
	);
	ld.param.b32 	%r51, [retval0];
	} // callseq 11
	ld.global.f32 	%f8, [%rd58+-4];
	cvt.f64.f32 	%fd8, %f8;
	st.local.f64 	[%rd15], %fd8;
	{ // callseq 12, 0
	.param .b64 param0;
	st.param.b64 	[param0], %rd17;
	.param .b64 param1;
	st.param.b64 	[param1], %rd14;
	.param .b32 retval0;
	call.uni (retval0), 
	vprintf, 
	(
	param0, 
	param1
	);
	ld.param.b32 	%r53, [retval0];
	} // callseq 12
	ld.global.f32 	%f9, [%rd58];
	cvt.f64.f32 	%fd9, %f9;
	st.local.f64 	[%rd15], %fd9;
	{ // callseq 13, 0
	.param .b64 param0;
	st.param.b64 	[param0], %rd17;
	.param .b64 param1;
	st.param.b64 	[param1], %rd14;
	.param .b32 retval0;
	call.uni (retval0), 
	vprintf, 
	(
	param0, 
	param1
	);
	ld.param.b32 	%r55, [retval0];
	} // callseq 13
	ld.global.f32 	%f10, [%rd58+4];
	cvt.f64.f32 	%fd10, %f10;
	st.local.f64 	[%rd15], %fd10;
	{ // callseq 14, 0
	.param .b64 param0;
	st.param.b64 	[param0], %rd17;
	.param .b64 param1;
	st.param.b64 	[param1], %rd14;
	.param .b32 retval0;
	call.uni (retval0), 
	vprintf, 
	(
	param0, 
	param1
	);
	ld.param.b32 	%r57, [retval0];
	} // callseq 14
	ld.global.f32 	%f11, [%rd58+8];
	cvt.f64.f32 	%fd11, %f11;
	st.local.f64 	[%rd15], %fd11;
	{ // callseq 15, 0
	.param .b64 param0;
	st.param.b64 	[param0], %rd17;
	.param .b64 param1;
	st.param.b64 	[param1], %rd14;
	.param .b32 retval0;
	call.uni (retval0), 
	vprintf, 
	(
	param0, 
	param1
	);
	ld.param.b32 	%r59, [retval0];
	} // callseq 15
	ld.global.f32 	%f12, [%rd58+12];
	cvt.f64.f32 	%fd12, %f12;
	st.local.f64 	[%rd15], %fd12;
	{ // callseq 16, 0
	.param .b64 param0;
	st.param.b64 	[param0], %rd17;
	.param .b64 param1;
	st.param.b64 	[param1], %rd14;
	.param .b32 retval0;
	call.uni (retval0), 
	vprintf, 
	(
	param0, 
	param1
	);
	ld.param.b32 	%r61, [retval0];
	} // callseq 16
	ld.global.f32 	%f13, [%rd58+16];
	cvt.f64.f32 	%fd13, %f13;
	st.local.f64 	[%rd15], %fd13;
	{ // callseq 17, 0
	.param .b64 param0;
	st.param.b64 	[param0], %rd17;
	.param .b64 param1;
	st.param.b64 	[param1], %rd14;
	.param .b32 retval0;
	call.uni (retval0), 
	vprintf, 
	(
	param0, 
	param1
	);
	ld.param.b32 	%r63, [retval0];
	} // callseq 17
	ld.global.f32 	%f14, [%rd58+20];
	cvt.f64.f32 	%fd14, %f14;
	st.local.f64 	[%rd15], %fd14;
	{ // callseq 18, 0
	.param .b64 param0;
	st.param.b64 	[param0], %rd17;
	.param .b64 param1;
	st.param.b64 	[param1], %rd14;
	.param .b32 retval0;
	call.uni (retval0), 
	vprintf, 
	(
	param0, 
	param1
	);
	ld.param.b32 	%r65, [retval0];
	} // callseq 18
	ld.global.f32 	%f15, [%rd58+24];
	cvt.f64.f32 	%fd15, %f15;
	st.local.f64 	[%rd15], %fd15;
	{ // callseq 19, 0
	.param .b64 param0;
	st.param.b64 	[param0], %rd17;
	.param .b64 param1;
	st.param.b64 	[param1], %rd14;
	.param .b32 retval0;
	call.uni (retval0), 
	vprintf, 
	(
	param0, 
	param1
	);
	ld.param.b32 	%r67, [retval0];
	} // callseq 19
	ld.global.f32 	%f16, [%rd58+28];
	cvt.f64.f32 	%fd16, %f16;
	st.local.f64 	[%rd15], %fd16;
	{ // callseq 20, 0
	.param .b64 param0;
	st.param.b64 	[param0], %rd17;
	.param .b64 param1;
	st.param.b64 	[param1], %rd14;
	.param .b32 retval0;
	call.uni (retval0), 
	vprintf, 
	(
	param0, 
	param1
	);
	ld.param.b32 	%r69, [retval0];
	} // callseq 20
	add.s32 	%r111, %r111, 16;
	add.s64 	%rd58, %rd58, 64;
	setp.eq.s32 	%p8, %r111, 0;
	@%p8 bra 	$L__BB1_6;
	bra.uni 	$L__BB1_5;
$L__BB1_6:
	setp.eq.s32 	%p9, %r1, 0;
	@%p9 bra 	$L__BB1_16;
	cvta.to.local.u64 	%rd5, %rd18;
	add.s32 	%r71, %r1, -1;
	setp.lt.u32 	%p10, %r71, 7;
	@%p10 bra 	$L__BB1_9;
	add.s32 	%r72, %r113, %r5;
	mul.wide.u32 	%rd19, %r72, 4;
	add.s64 	%rd20, %rd1, %rd19;
	ld.global.f32 	%f17, [%rd20];
	cvt.f64.f32 	%fd17, %f17;
	st.local.f64 	[%rd5], %fd17;
	cvta.global.u64 	%rd22, %rd41;
	{ // callseq 21, 0
	.param .b64 param0;
	st.param.b64 	[param0], %rd22;
	.param .b64 param1;
	st.param.b64 	[param1], %rd18;
	.param .b32 retval0;
	call.uni (retval0), 
	vprintf, 
	(
	param0, 
	param1
	);
	ld.param.b32 	%r73, [retval0];
	} // callseq 21
	cvt.u64.u32 	%rd24, %r5;
	cvt.u64.u32 	%rd25, %r113;
	add.s64 	%rd26, %rd25, %rd24;
	shl.b64 	%rd27, %rd26, 2;
	add.s64 	%rd28, %rd1, %rd27;
	ld.global.f32 	%f18, [%rd28+4];
	cvt.f64.f32 	%fd18, %f18;
	st.local.f64 	[%rd5], %fd18;
	{ // callseq 22, 0
	.param .b64 param0;
	st.param.b64 	[param0], %rd22;
	.param .b64 param1;
	st.param.b64 	[param1], %rd18;
	.param .b32 retval0;
	call.uni (retval0), 
	vprintf, 
	(
	param0, 
	param1
	);
	ld.param.b32 	%r75, [retval0];
	} // callseq 22
	ld.global.f32 	%f19, [%rd28+8];
	cvt.f64.f32 	%fd19, %f19;
	st.local.f64 	[%rd5], %fd19;
	{ // callseq 23, 0
	.param .b64 param0;
	st.param.b64 	[param0], %rd22;
	.param .b64 param1;
	st.param.b64 	[param1], %rd18;
	.param .b32 retval0;
	call.uni (retval0), 
	vprintf, 
	(
	param0, 
	param1
	);
	ld.param.b32 	%r77, [retval0];
	} // callseq 23
	ld.global.f32 	%f20, [%rd28+12];
	cvt.f64.f32 	%fd20, %f20;
	st.local.f64 	[%rd5], %fd20;
	{ // callseq 24, 0
	.param .b64 param0;
	st.param.b64 	[param0], %rd22;
	.param .b64 param1;
	st.param.b64 	[param1], %rd18;
	.param .b32 retval0;
	call.uni (retval0), 
	vprintf, 
	(
	param0, 
	param1
	);
	ld.param.b32 	%r79, [retval0];
	} // callseq 24
	ld.global.f32 	%f21, [%rd28+16];
	cvt.f64.f32 	%fd21, %f21;
	st.local.f64 	[%rd5], %fd21;
	{ // callseq 25, 0
	.param .b64 param0;
	st.param.b64 	[param0], %rd22;
	.param .b64 param1;
	st.param.b64 	[param1], %rd18;
	.param .b32 retval0;
	call.uni (retval0), 
	vprintf, 
	(
	param0, 
	param1
	);
	ld.param.b32 	%r81, [retval0];
	} // callseq 25
	ld.global.f32 	%f22, [%rd28+20];
	cvt.f64.f32 	%fd22, %f22;
	st.local.f64 	[%rd5], %fd22;
	{ // callseq 26, 0
	.param .b64 param0;
	st.param.b64 	[param0], %rd22;
	.param .b64 param1;
	st.param.b64 	[param1], %rd18;
	.param .b32 retval0;
	call.uni (retval0), 
	vprintf, 
	(
	param0, 
	param1
	);
	ld.param.b32 	%r83, [retval0];
	} // callseq 26
	ld.global.f32 	%f23, [%rd28+24];
	cvt.f64.f32 	%fd23, %f23;
	st.local.f64 	[%rd5], %fd23;
	{ // callseq 27, 0
	.param .b64 param0;
	st.param.b64 	[param0], %rd22;
	.param .b64 param1;
	st.param.b64 	[param1], %rd18;
	.param .b32 retval0;
	call.uni (retval0), 
	vprintf, 
	(
	param0, 
	param1
	);
	ld.param.b32 	%r85, [retval0];
	} // callseq 27
	ld.global.f32 	%f24, [%rd28+28];
	cvt.f64.f32 	%fd24, %f24;
	st.local.f64 	[%rd5], %fd24;
	{ // callseq 28, 0
	.param .b64 param0;
	st.param.b64 	[param0], %rd22;
	.param .b64 param1;
	st.param.b64 	[param1], %rd18;
	.param .b32 retval0;
	call.uni (retval0), 
	vprintf, 
	(
	param0, 
	param1
	);
	ld.param.b32 	%r87, [retval0];
	} // callseq 28
	add.s32 	%r113, %r113, 8;
$L__BB1_9:
	setp.eq.s32 	%p11, %r2, 0;
	@%p11 bra 	$L__BB1_16;
	add.s32 	%r89, %r2, -1;
	setp.lt.u32 	%p12, %r89, 3;
	@%p12 bra 	$L__BB1_12;
	add.s32 	%r90, %r113, %r5;
	mul.wide.u32 	%rd29, %r90, 4;
	add.s64 	%rd30, %rd1, %rd29;
	ld.global.f32 	%f25, [%rd30];
	cvt.f64.f32 	%fd25, %f25;
	st.local.f64 	[%rd5], %fd25;
	cvta.global.u64 	%rd32, %rd41;
	{ // callseq 29, 0
	.param .b64 param0;
	st.param.b64 	[param0], %rd32;
	.param .b64 param1;
	st.param.b64 	[param1], %rd18;
	.param .b32 retval0;
	call.uni (retval0), 
	vprintf, 
	(
	param0, 
	param1
	);
	ld.param.b32 	%r91, [retval0];
	} // callseq 29
	cvt.u64.u32 	%rd34, %r5;
	cvt.u64.u32 	%rd35, %r113;
	add.s64 	%rd36, %rd35, %rd34;
	shl.b64 	%rd37, %rd36, 2;
	add.s64 	%rd38, %rd1, %rd37;
	ld.global.f32 	%f26, [%rd38+4];
	cvt.f64.f32 	%fd26, %f26;
	st.local.f64 	[%rd5], %fd26;
	{ // callseq 30, 0
	.param .b64 param0;
	st.param.b64 	[param0], %rd32;
	.param .b64 param1;
	st.param.b64 	[param1], %rd18;
	.param .b32 retval0;
	call.uni (retval0), 
	vprintf, 
	(
	param0, 
	param1
	);
	ld.param.b32 	%r93, [retval0];
	} // callseq 30
	ld.global.f32 	%f27, [%rd38+8];
	cvt.f64.f32 	%fd27, %f27;
	st.local.f64 	[%rd5], %fd27;
	{ // callseq 31, 0
	.param .b64 param0;
	st.param.b64 	[param0], %rd32;
	.param .b64 param1;
	st.param.b64 	[param1], %rd18;
	.param .b32 retval0;
	call.uni (retval0), 
	vprintf, 
	(
	param0, 
	param1
	);
	ld.param.b32 	%r95, [retval0];
	} // callseq 31
	ld.global.f32 	%f28, [%rd38+12];
	cvt.f64.f32 	%fd28, %f28;
	st.local.f64 	[%rd5], %fd28;
	{ // callseq 32, 0
	.param .b64 param0;
	st.param.b64 	[param0], %rd32;
	.param .b64 param1;
	st.param.b64 	[param1], %rd18;
	.param .b32 retval0;
	call.uni (retval0), 
	vprintf, 
	(
	param0, 
	param1
	);
	ld.param.b32 	%r97, [retval0];
	} // callseq 32
	add.s32 	%r113, %r113, 4;
$L__BB1_12:
	setp.eq.s32 	%p13, %r3, 0;
	@%p13 bra 	$L__BB1_16;
	setp.eq.s32 	%p14, %r3, 1;
	add.s32 	%r99, %r113, %r5;
	mul.wide.u32 	%rd39, %r99, 4;
	add.s64 	%rd40, %rd1, %rd39;
	ld.global.f32 	%f29, [%rd40];
	cvt.f64.f32 	%fd29, %f29;
	st.local.f64 	[%rd5], %fd29;
	cvta.global.u64 	%rd42, %rd41;
	{ // callseq 33, 0
	.param .b64 param0;
	st.param.b64 	[param0], %rd42;
	.param .b64 param1;
	st.param.b64 	[param1], %rd18;
	.param .b32 retval0;
	call.uni (retval0), 
	vprintf, 
	(
	param0, 
	param1
	);
	ld.param.b32 	%r100, [retval0];
	} // callseq 33
	@%p14 bra 	$L__BB1_16;
	setp.eq.s32 	%p15, %r3, 2;
	cvt.u64.u32 	%rd44, %r5;
	cvt.u64.u32 	%rd45, %r113;
	add.s64 	%rd46, %rd45, %rd44;
	shl.b64 	%rd47, %rd46, 2;
	add.s64 	%rd6, %rd1, %rd47;
	ld.global.f32 	%f30, [%rd6+4];
	cvt.f64.f32 	%fd30, %f30;
	st.local.f64 	[%rd5], %fd30;
	cvta.global.u64 	%rd49, %rd41;
	{ // callseq 34, 0
	.param .b64 param0;
	st.param.b64 	[param0], %rd49;
	.param .b64 param1;
	st.param.b64 	[param1], %rd18;
	.param .b32 retval0;
	call.uni (retval0), 
	vprintf, 
	(
	param0, 
	param1
	);
	ld.param.b32 	%r102, [retval0];
	} // callseq 34
	@%p15 bra 	$L__BB1_16;
	ld.global.f32 	%f31, [%rd6+8];
	cvt.f64.f32 	%fd31, %f31;
	st.local.f64 	[%rd5], %fd31;
	cvta.global.u64 	%rd52, %rd41;
	{ // callseq 35, 0
	.param .b64 param0;
	st.param.b64 	[param0], %rd52;
	.param .b64 param1;
	st.param.b64 	[param1], %rd18;
	.param .b32 retval0;
	call.uni (retval0), 
	vprintf, 
	(
	param0, 
	param1
	);
	ld.param.b32 	%r104, [retval0];
	} // callseq 35
$L__BB1_16:
	cvta.global.u64 	%rd55, %rd54;
	{ // callseq 36, 0
	.param .b64 param0;
	st.param.b64 	[param0], %rd55;
	.param .b64 param1;
	st.param.b64 	[param1], 0;
	.param .b32 retval0;
	call.uni (retval0), 
	vprintf, 
	(
	param0, 
	param1
	);
	ld.param.b32 	%r106, [retval0];
	} // callseq 36
	add.s32 	%r110, %r110, 1;
	setp.eq.s32 	%p16, %r110, %r22;
	@%p16 bra 	$L__BB1_23;
	bra.uni 	$L__BB1_3;
$L__BB1_17:
	and.b32  	%r16, %r22, 3;
	setp.lt.u32 	%p3, %r22, 4;
	@%p3 bra 	$L__BB1_20;
	and.b32  	%r17, %r22, 2147483644;
	mov.b32 	%r115, 0;
	mov.u64 	%rd8, $str$1;
$L__BB1_19:
	cvta.global.u64 	%rd9, %rd8;
	{ // callseq 0, 0
	.param .b64 param0;
	st.param.b64 	[param0], %rd9;
	.param .b64 param1;
	st.param.b64 	[param1], 0;
	.param .b32 retval0;
	call.uni (retval0), 
	vprintf, 
	(
	param0, 
	param1
	);
	ld.param.b32 	%r25, [retval0];
	} // callseq 0
	{ // callseq 1, 0
	.param .b64 param0;
	st.param.b64 	[param0], %rd9;
	.param .b64 param1;
	st.param.b64 	[param1], 0;
	.param .b32 retval0;
	call.uni (retval0), 
	vprintf, 
	(
	param0, 
	param1
	);
	ld.param.b32 	%r27, [retval0];
	} // callseq 1
	{ // callseq 2, 0
	.param .b64 param0;
	st.param.b64 	[param0], %rd9;
	.param .b64 param1;
	st.param.b64 	[param1], 0;
	.param .b32 retval0;
	call.uni (retval0), 
	vprintf, 
	(
	param0, 
	param1
	);
	ld.param.b32 	%r29, [retval0];
	} // callseq 2
	{ // callseq 3, 0
	.param .b64 param0;
	st.param.b64 	[param0], %rd9;
	.param .b64 param1;
	st.param.b64 	[param1], 0;
	.param .b32 retval0;
	call.uni (retval0), 
	vprintf, 
	(
	param0, 
	param1
	);
	ld.param.b32 	%r31, [retval0];
	} // callseq 3
	add.s32 	%r115, %r115, 4;
	setp.ne.s32 	%p4, %r115, %r17;
	@%p4 bra 	$L__BB1_19;
$L__BB1_20:
	setp.eq.s32 	%p5, %r16, 0;
	@%p5 bra 	$L__BB1_23;
	mov.b32 	%r116, 0;
	mov.u64 	%rd10, $str$1;
$L__BB1_22:
	.pragma "nounroll";
	cvta.global.u64 	%rd11, %rd10;
	{ // callseq 4, 0
	.param .b64 param0;
	st.param.b64 	[param0], %rd11;
	.param .b64 param1;
	st.param.b64 	[param1], 0;
	.param .b32 retval0;
	call.uni (retval0), 
	vprintf, 
	(
	param0, 
	param1
	);
	ld.param.b32 	%r34, [retval0];
	} // callseq 4
	add.s32 	%r116, %r116, 1;
	setp.ne.s32 	%p6, %r116, %r16;
	@%p6 bra 	$L__BB1_22;
$L__BB1_23:
	mov.u64 	%rd56, $str$1;
	cvta.global.u64 	%rd57, %rd56;
	{ // callseq 37, 0
	.param .b64 param0;
	st.param.b64 	[param0], %rd57;
	.param .b64 param1;
	st.param.b64 	[param1], 0;
	.param .b32 retval0;
	call.uni (retval0), 
	vprintf, 
	(
	param0, 
	param1
	);
	ld.param.b32 	%r108, [retval0];
	} // callseq 37
	ret;

}


// ===== COMPILED SASS (sm_100) =====

	.target	sm_100

	.elftype	@"ET_EXEC"


//--------------------- .note.nv.tkinfo           --------------------------
	.section	.note.nv.tkinfo,"",@"SHT_NOTE"
	.sectionflags	@"SHF_NOTE_NV_TKINFO"
	.tkinfo
        /*0018*/ 	.word	0x00000002
        /*0030*/ 	.string	""
        /*0030*/ 	.string	"ptxas"
        /*0030*/ 	.string	"Cuda compilation tools, release 13.0, V13.0.88"
        /*0030*/ 	.string	"Build cuda_13.0.r13.0/compiler.36424714_0"
        /*0030*/ 	.string	"-arch sm_100 -m 64 "



//--------------------- .note.nv.cuinfo           --------------------------
	.section	.note.nv.cuinfo,"",@"SHT_NOTE"
	.sectionflags	@"SHF_NOTE_NV_CUINFO"
        /*0018*/ 	.short	0x0002
        /*001a*/ 	.short	0x0064
        /*001c*/ 	.short	0x0082
	.zero		2


//--------------------- .nv.info                  --------------------------
	.section	.nv.info,"",@"SHT_CUDA_INFO"
	.align	4


	//----- nvinfo : EIATTR_REGCOUNT
	.align		4
        /*0000*/ 	.byte	0x04, 0x2f
        /*0002*/ 	.short	(.L_3 - .L_2)
	.align		4
.L_2:
        /*0004*/ 	.word	index@(_Z15multiply_kernelPfS_S_iiii)
        /*0008*/ 	.word	0x00000020


	//----- nvinfo : EIATTR_FRAME_SIZE
	.align		4
.L_3:
        /*000c*/ 	.byte	0x04, 0x11
        /*000e*/ 	.short	(.L_5 - .L_4)
	.align		4
.L_4:
        /*0010*/ 	.word	index@(_Z15multiply_kernelPfS_S_iiii)
        /*0014*/ 	.word	0x00000000


	//----- nvinfo : EIATTR_REGCOUNT
	.align		4
.L_5:
        /*0018*/ 	.byte	0x04, 0x2f
        /*001a*/ 	.short	(.L_7 - .L_6)
	.align		4
.L_6:
        /*001c*/ 	.word	index@(_Z14printMatrixGPUPfii)
        /*0020*/ 	.word	0x0000001a


	//----- nvinfo : EIATTR_FRAME_SIZE
	.align		4
.L_7:
        /*0024*/ 	.byte	0x04, 0x11
        /*0026*/ 	.short	(.L_9 - .L_8)
	.align		4
.L_8:
        /*0028*/ 	.word	index@(_Z14printMatrixGPUPfii)
        /*002c*/ 	.word	0x00000008


	//----- nvinfo : EIATTR_MIN_STACK_SIZE
	.align		4
.L_9:
        /*0030*/ 	.byte	0x04, 0x12
        /*0032*/ 	.short	(.L_11 - .L_10)
	.align		4
.L_10:
        /*0034*/ 	.word	index@(_Z14printMatrixGPUPfii)
        /*0038*/ 	.word	0x00000008


	//----- nvinfo : EIATTR_MIN_STACK_SIZE
	.align		4
.L_11:
        /*003c*/ 	.byte	0x04, 0x12
        /*003e*/ 	.short	(.L_13 - .L_12)
	.align		4
.L_12:
        /*0040*/ 	.word	index@(_Z15multiply_kernelPfS_S_iiii)
        /*0044*/ 	.word	0x00000000
.L_13:


//--------------------- .nv.compat                --------------------------
	.section	.nv.compat,"",@"SHT_CUDA_COMPAT_INFO"
	.align	4
        /*0000*/ 	.byte	0x02, 0x09, 0x00, 0x00, 0x02, 0x02, 0x01, 0x00, 0x02, 0x05, 0x05, 0x00, 0x03, 0x07, 0x01, 0x01
        /*0010*/ 	.byte	0x02, 0x03, 0x00, 0x00, 0x02, 0x06, 0x01, 0x00, 0x04, 0x0b, 0x08, 0x00, 0x09, 0x00, 0x00, 0x00
        /*0020*/ 	.byte	0x00, 0x00, 0x00, 0x00


//--------------------- .nv.info._Z14printMatrixGPUPfii --------------------------
	.section	.nv.info._Z14printMatrixGPUPfii,"",@"SHT_CUDA_INFO"
	.sectionflags	@""
	.align	4


	//----- nvinfo : EIATTR_CUDA_API_VERSION
	.align		4
        /*0000*/ 	.byte	0x04, 0x37
        /*0002*/ 	.short	(.L_15 - .L_14)
.L_14:
        /*0004*/ 	.word	0x00000082


	//----- nvinfo : EIATTR_KPARAM_INFO
	.align		4
.L_15:
        /*0008*/ 	.byte	0x04, 0x17
        /*000a*/ 	.short	(.L_17 - .L_16)
.L_16:
        /*000c*/ 	.word	0x00000000
        /*0010*/ 	.short	0x0002
        /*0012*/ 	.short	0x000c
        /*0014*/ 	.byte	0x00, 0xf0, 0x11, 0x00


	//----- nvinfo : EIATTR_KPARAM_INFO
	.align		4
.L_17:
        /*0018*/ 	.byte	0x04, 0x17
        /*001a*/ 	.short	(.L_19 - .L_18)
.L_18:
        /*001c*/ 	.word	0x00000000
        /*0020*/ 	.short	0x0001
        /*0022*/ 	.short	0x0008
        /*0024*/ 	.byte	0x00, 0xf0, 0x11, 0x00


	//----- nvinfo : EIATTR_KPARAM_INFO
	.align		4
.L_19:
        /*0028*/ 	.byte	0x04, 0x17
        /*002a*/ 	.short	(.L_21 - .L_20)
.L_20:
        /*002c*/ 	.word	0x00000000
        /*0030*/ 	.short	0x0000
        /*0032*/ 	.short	0x0000
        /*0034*/ 	.byte	0x00, 0xf5, 0x21, 0x00


	//----- nvinfo : EIATTR_SPARSE_MMA_MASK
	.align		4
.L_21:
        /*0038*/ 	.byte	0x03, 0x50
        /*003a*/ 	.short	0x0000


	//----- nvinfo : EIATTR_MAXREG_COUNT
	.align		4
        /*003c*/ 	.byte	0x03, 0x1b
        /*003e*/ 	.short	0x00ff


	//----- nvinfo : EIATTR_EXTERNS
	.align		4
        /*0040*/ 	.byte	0x04, 0x0f
        /*0042*/ 	.short	(.L_23 - .L_22)


	//   ....[0]....
	.align		4
.L_22:
        /*0044*/ 	.word	index@(vprintf)


	//----- nvinfo : EIATTR_MERCURY_ISA_VERSION
	.align		4
.L_23:
        /*0048*/ 	.byte	0x03, 0x5f
        /*004a*/ 	.short	0x0101


	//----- nvinfo : EIATTR_VRC_CTA_INIT_COUNT
	.align		4
        /*004c*/ 	.byte	0x02, 0x4a
	.zero		1
	.zero		1


	//----- nvinfo : EIATTR_SYSCALL_OFFSETS
	.align		4
        /*0050*/ 	.byte	0x04, 0x46
        /*0052*/ 	.short	(.L_25 - .L_24)


	//   ....[0]....
.L_24:
        /*0054*/ 	.word	0x000002f0


	//   ....[1]....
        /*0058*/ 	.word	0x000003b0


	//   ....[2]....
        /*005c*/ 	.word	0x00000460


	//   ....[3]....
        /*0060*/ 	.word	0x00000510


	//   ....[4]....
        /*0064*/ 	.word	0x000005c0


	//   ....[5]....
        /*0068*/ 	.word	0x00000670


	//   ....[6]....
        /*006c*/ 	.word	0x00000720


	//   ....[7]....
        /*0070*/ 	.word	0x000007d0


	//   ....[8]....
        /*0074*/ 	.word	0x00000880


	//   ....[9]....
        /*0078*/ 	.word	0x00000930


	//   ....[10]....
        /*007c*/ 	.word	0x000009e0


	//   ....[11]....
        /*0080*/ 	.word	0x00000a90


	//   ....[12]....
        /*0084*/ 	.word	0x00000b40


	//   ....[13]....
        /*0088*/ 	.word	0x00000bf0


	//   ....[14]....
        /*008c*/ 	.word	0x00000ca0


	//   ....[15]....
        /*0090*/ 	.word	0x00000d50


	//   ....[16]....
        /*0094*/ 	.word	0x00000f10


	//   ....[17]....
        /*0098*/ 	.word	0x00001010


	//   ....[18]....
        /*009c*/ 	.word	0x000010d0


	//   ....[19]....
        /*00a0*/ 	.word	0x00001180


	//   ....[20]....
        /*00a4*/ 	.word	0x00001230


	//   ....[21]....
        /*00a8*/ 	.word	0x000012e0


	//   ....[22]....
        /*00ac*/ 	.word	0x00001390


	//   ....[23]....
        /*00b0*/ 	.word	0x00001440


	//   ....[24]....
        /*00b4*/ 	.word	0x00001590


	//   ....[25]....
        /*00b8*/ 	.word	0x00001690


	//   ....[26]....
        /*00bc*/ 	.word	0x00001750


	//   ....[27]....
        /*00c0*/ 	.word	0x00001800


	//   ....[28]....
        /*00c4*/ 	.word	0x00001950


	//   ....[29]....
        /*00c8*/ 	.word	0x00001ab0


	//   ....[30]....
        /*00cc*/ 	.word	0x00001b80


	//   ....[31]....
        /*00d0*/ 	.word	0x00001c00


	//   ....[32]....
        /*00d4*/ 	.word	0x00001d70


	//   ....[33]....
        /*00d8*/ 	.word	0x00001de0


	//   ....[34]....
        /*00dc*/ 	.word	0x00001e50


	//   ....[35]....
        /*00e0*/ 	.word	0x00001ec0


	//   ....[36]....
        /*00e4*/ 	.word	0x00001fd0


	//   ....[37]....
        /*00e8*/ 	.word	0x00002080


	//----- nvinfo : EIATTR_EXIT_INSTR_OFFSETS
	.align		4
.L_25:
        /*00ec*/ 	.byte	0x04, 0x1c
        /*00ee*/ 	.short	(.L_27 - .L_26)


	//   ....[0]....
.L_26:
        /*00f0*/ 	.word	0x00002090


	//----- nvinfo : EIATTR_CRS_STACK_SIZE
	.align		4
.L_27:
        /*00f4*/ 	.byte	0x04, 0x1e
        /*00f6*/ 	.short	(.L_29 - .L_28)
.L_28:
        /*00f8*/ 	.word	0x00000000


	//----- nvinfo : EIATTR_CBANK_PARAM_SIZE
	.align		4
.L_29:
        /*00fc*/ 	.byte	0x03, 0x19
        /*00fe*/ 	.short	0x0010


	//----- nvinfo : EIATTR_PARAM_CBANK
	.align		4
        /*0100*/ 	.byte	0x04, 0x0a
        /*0102*/ 	.short	(.L_31 - .L_30)
	.align		4
.L_30:
        /*0104*/ 	.word	index@(.nv.constant0._Z14printMatrixGPUPfii)
        /*0108*/ 	.short	0x0380
        /*010a*/ 	.short	0x0010


	//----- nvinfo : EIATTR_SW_WAR
	.align		4
.L_31:
        /*010c*/ 	.byte	0x04, 0x36
        /*010e*/ 	.short	(.L_33 - .L_32)
.L_32:
        /*0110*/ 	.word	0x00000008
.L_33:


//--------------------- .nv.info._Z15multiply_kernelPfS_S_iiii --------------------------
	.section	.nv.info._Z15multiply_kernelPfS_S_iiii,"",@"SHT_CUDA_INFO"
	.sectionflags	@""
	.align	4


	//----- nvinfo : EIATTR_CUDA_API_VERSION
	.align		4
        /*0000*/ 	.byte	0x04, 0x37
        /*0002*/ 	.short	(.L_35 - .L_34)
.L_34:
        /*0004*/ 	.word	0x00000082


	//----- nvinfo : EIATTR_KPARAM_INFO
	.align		4
.L_35:
        /*0008*/ 	.byte	0x04, 0x17
        /*000a*/ 	.short	(.L_37 - .L_36)
.L_36:
        /*000c*/ 	.word	0x00000000
        /*0010*/ 	.short	0x0006
        /*0012*/ 	.short	0x0024
        /*0014*/ 	.byte	0x00, 0xf0, 0x11, 0x00


	//----- nvinfo : EIATTR_KPARAM_INFO
	.align		4
.L_37:
        /*0018*/ 	.byte	0x04, 0x17
        /*001a*/ 	.short	(.L_39 - .L_38)
.L_38:
        /*001c*/ 	.word	0x00000000
        /*0020*/ 	.short	0x0005
        /*0022*/ 	.short	0x0020
        /*0024*/ 	.byte	0x00, 0xf0, 0x11, 0x00


	//----- nvinfo : EIATTR_KPARAM_INFO
	.align		4
.L_39:
        /*0028*/ 	.byte	0x04, 0x17
        /*002a*/ 	.short	(.L_41 - .L_40)
.L_40:
        /*002c*/ 	.word	0x00000000
        /*0030*/ 	.short	0x0004
        /*0032*/ 	.short	0x001c
        /*0034*/ 	.byte	0x00, 0xf0, 0x11, 0x00


	//----- nvinfo : EIATTR_KPARAM_INFO
	.align		4
.L_41:
        /*0038*/ 	.byte	0x04, 0x17
        /*003a*/ 	.short	(.L_43 - .L_42)
.L_42:
        /*003c*/ 	.word	0x00000000
        /*0040*/ 	.short	0x0003
        /*0042*/ 	.short	0x0018
        /*0044*/ 	.byte	0x00, 0xf0, 0x11, 0x00


	//----- nvinfo : EIATTR_KPARAM_INFO
	.align		4
.L_43:
        /*0048*/ 	.byte	0x04, 0x17
        /*004a*/ 	.short	(.L_45 - .L_44)
.L_44:
        /*004c*/ 	.word	0x00000000
        /*0050*/ 	.short	0x0002
        /*0052*/ 	.short	0x0010
        /*0054*/ 	.byte	0x00, 0xf5, 0x21, 0x00


	//----- nvinfo : EIATTR_KPARAM_INFO
	.align		4
.L_45:
        /*0058*/ 	.byte	0x04, 0x17
        /*005a*/ 	.short	(.L_47 - .L_46)
.L_46:
        /*005c*/ 	.word	0x00000000
        /*0060*/ 	.short	0x0001
        /*0062*/ 	.short	0x0008
        /*0064*/ 	.byte	0x00, 0xf5, 0x21, 0x00


	//----- nvinfo : EIATTR_KPARAM_INFO
	.align		4
.L_47:
        /*0068*/ 	.byte	0x04, 0x17
        /*006a*/ 	.short	(.L_49 - .L_48)
.L_48:
        /*006c*/ 	.word	0x00000000
        /*0070*/ 	.short	0x0000
        /*0072*/ 	.short	0x0000
        /*0074*/ 	.byte	0x00, 0xf5, 0x21, 0x00


	//----- nvinfo : EIATTR_SPARSE_MMA_MASK
	.align		4
.L_49:
        /*0078*/ 	.byte	0x03, 0x50
        /*007a*/ 	.short	0x0000


	//----- nvinfo : EIATTR_MAXREG_COUNT
	.align		4
        /*007c*/ 	.byte	0x03, 0x1b
        /*007e*/ 	.short	0x00ff


	//----- nvinfo : EIATTR_MERCURY_ISA_VERSION
	.align		4
        /*0080*/ 	.byte	0x03, 0x5f
        /*0082*/ 	.short	0x0101


	//----- nvinfo : EIATTR_VRC_CTA_INIT_COUNT
	.align		4
        /*0084*/ 	.byte	0x02, 0x4a
	.zero		1
	.zero		1


	//----- nvinfo : EIATTR_EXIT_INSTR_OFFSETS
	.align		4
        /*0088*/ 	.byte	0x04, 0x1c
        /*008a*/ 	.short	(.L_51 - .L_50)


	//   ....[0]....
.L_50:
        /*008c*/ 	.word	0x000000e0


	//   ....[1]....
        /*0090*/ 	.word	0x00000860


	//----- nvinfo : EIATTR_CBANK_PARAM_SIZE
	.align		4
.L_51:
        /*0094*/ 	.byte	0x03, 0x19
        /*0096*/ 	.short	0x0028


	//----- nvinfo : EIATTR_PARAM_CBANK
	.align		4
        /*0098*/ 	.byte	0x04, 0x0a
        /*009a*/ 	.short	(.L_53 - .L_52)
	.align		4
.L_52:
        /*009c*/ 	.word	index@(.nv.constant0._Z15multiply_kernelPfS_S_iiii)
        /*00a0*/ 	.short	0x0380
        /*00a2*/ 	.short	0x0028


	//----- nvinfo : EIATTR_SW_WAR
	.align		4
.L_53:
        /*00a4*/ 	.byte	0x04, 0x36
        /*00a6*/ 	.short	(.L_55 - .L_54)
.L_54:
        /*00a8*/ 	.word	0x00000008
.L_55:


//--------------------- .nv.callgraph             --------------------------
	.section	.nv.callgraph,"",@"SHT_CUDA_CALLGRAPH"
	.align	4
	.sectionentsize	8
	.align		4
        /*0000*/ 	.word	0x00000000
	.align		4
        /*0004*/ 	.word	0xffffffff
	.align		4
        /*0008*/ 	.word	index@(_Z14printMatrixGPUPfii)
	.align		4
        /*000c*/ 	.word	index@(vprintf)
	.align		4
        /*0010*/ 	.word	0x00000000
	.align		4
        /*0014*/ 	.word	0xfffffffe
	.align		4
        /*0018*/ 	.word	0x00000000
	.align		4
        /*001c*/ 	.word	0xfffffffd
	.align		4
        /*0020*/ 	.word	0x00000000
	.align		4
        /*0024*/ 	.word	0xfffffffc


//--------------------- .nv.constant4             --------------------------
	.section	.nv.constant4,"a",@progbits
	.align	8
	.align		8
.nv.constant4:
        /*0000*/ 	.dword	vprintf
	.align		8
        /*0008*/ 	.dword	$str
	.align		8
        /*0010*/ 	.dword	$str$1


//--------------------- .text._Z14printMatrixGPUPfii --------------------------
	.section	.text._Z14printMatrixGPUPfii,"ax",@progbits
	.align	128
        .global         _Z14printMatrixGPUPfii
        .type           _Z14printMatrixGPUPfii,@function
        .size           _Z14printMatrixGPUPfii,(.L_x_56 - _Z14printMatrixGPUPfii)
        .other          _Z14printMatrixGPUPfii,@"STO_CUDA_ENTRY STV_DEFAULT"
_Z14printMatrixGPUPfii:
.text._Z14printMatrixGPUPfii:
[----:B------:R-:W0:Y:S02]  /*0000*/  LDC R1, c[0x0][0x37c] ;  /* 0x0000df00ff017b82 */ /* 0x000e240000000800 */
[----:B0-----:R-:W-:Y:S01]  /*0010*/  VIADD R1, R1, 0xfffffff8 ;  /* 0xfffffff801017836 */ /* 0x001fe20000000000 */
[----:B------:R-:W0:Y:S01]  /*0020*/  LDCU UR38, c[0x0][0x2f8] ;  /* 0x00005f00ff2677ac */ /* 0x000e220008000800 */
[----:B------:R-:W1:Y:S03]  /*0030*/  LDCU UR39, c[0x0][0x2fc] ;  /* 0x00005f80ff2777ac */ /* 0x000e660008000800 */
[----:B------:R-:W-:Y:S01]  /*0040*/  R2UR UR41, R1 ;  /* 0x00000000012972ca */ /* 0x000fe200000e0000 */
[----:B------:R-:W2:-:S12]  /*0050*/  LDCU UR36, c[0x0][0x388] ;  /* 0x00007100ff2477ac */ /* 0x000e980008000800 */
[----:B0-----:R-:W-:-:S04]  /*0060*/  UIADD3 UR38, UP0, UPT, UR41, UR38, URZ ;  /* 0x0000002629267290 */ /* 0x001fc8000ff1e0ff */
[----:B-1----:R-:W-:Y:S02]  /*0070*/  UIADD3.X UR39, UPT, UPT, URZ, UR39, URZ, UP0, !UPT ;  /* 0x00000027ff277290 */ /* 0x002fe400087fe4ff */
[----:B--2---:R-:W-:-:S09]  /*0080*/  UISETP.GE.AND UP0, UPT, UR36, 0x1, UPT ;  /* 0x000000012400788c */ /* 0x004fd2000bf06270 */
[----:B------:R-:W-:Y:S05]  /*0090*/  BRA.U !UP0, `(.L_x_0) ;  /* 0x0000001d08dc7547 */ /* 0x000fea000b800000 */
[----:B------:R-:W0:Y:S01]  /*00a0*/  LDCU UR40, c[0x0][0x38c] ;  /* 0x00007180ff2877ac */ /* 0x000e220008000800 */
[----:B------:R-:W-:Y:S01]  /*00b0*/  BSSY.RECONVERGENT B8, `(.L_x_0) ;  /* 0x00001f5000087945 */ /* 0x000fe20003800200 */
[----:B0-----:R-:W-:-:S09]  /*00c0*/  UISETP.GE.AND UP0, UPT, UR40, 0x1, UPT ;  /* 0x000000012800788c */ /* 0x001fd2000bf06270 */
[----:B------:R-:W-:Y:S05]  /*00d0*/  BRA.U !UP0, `(.L_x_1) ;  /* 0x0000001908e47547 */ /* 0x000fea000b800000 */
[----:B------:R-:W-:Y:S01]  /*00e0*/  BSSY.RECONVERGENT B7, `(.L_x_2) ;  /* 0x00001b7000077945 */ /* 0x000fe20003800200 */
[----:B------:R-:W-:Y:S01]  /*00f0*/  IMAD.MOV.U32 R19, RZ, RZ, RZ ;  /* 0x000000ffff137224 */ /* 0x000fe200078e00ff */
[----:B------:R-:W-:Y:S02]  /*0100*/  ULOP3.LUT UR43, UR40, 0xf, URZ, 0xc0, !UPT ;  /* 0x0000000f282b7892 */ /* 0x000fe4000f8ec0ff */
[----:B------:R-:W-:Y:S01]  /*0110*/  ULOP3.LUT UR44, UR40, 0x7, URZ, 0xc0, !UPT ;  /* 0x00000007282c7892 */ /* 0x000fe2000f8ec0ff */
[----:B------:R-:W0:Y:S01]  /*0120*/  LDCU.64 UR36, c[0x0][0x358] ;  /* 0x00006b00ff2477ac */ /* 0x000e220008000a00 */
[----:B------:R-:W1:Y:S01]  /*0130*/  LDCU UR42, c[0x0][0x38c] ;  /* 0x00007180ff2a77ac */ /* 0x000e620008000800 */
[----:B------:R-:W-:-:S12]  /*0140*/  ULOP3.LUT UR40, UR40, 0x3, URZ, 0xc0, !UPT ;  /* 0x0000000328287892 */ /* 0x000fd8000f8ec0ff */
.L_x_39:
[----:B------:R-:W2:Y:S01]  /*0150*/  LDCU UR4, c[0x0][0x38c] ;  /* 0x00007180ff0477ac */ /* 0x000ea20008000800 */
[----:B------:R-:W-:Y:S01]  /*0160*/  IMAD.MOV.U32 R2, RZ, RZ, RZ ;  /* 0x000000ffff027224 */ /* 0x000fe200078e00ff */
[----:B--2---:R-:W-:Y:S02]  /*0170*/  UISETP.GE.U32.AND UP0, UPT, UR4, 0x10, UPT ;  /* 0x000000100400788c */ /* 0x004fe4000bf06070 */
[----:B------:R-:W-:-:S07]  /*0180*/  IMAD R23, R19, UR4, RZ ;  /* 0x0000000413177c24 */ /* 0x000fce000f8e02ff */
[----:B------:R-:W-:Y:S05]  /*0190*/  BRA.U !UP0, `(.L_x_3) ;  /* 0x0000000d08087547 */ /* 0x000fea000b800000 */
[----:B------:R-:W2:Y:S01]  /*01a0*/  LDC.64 R2, c[0x0][0x380] ;  /* 0x0000e000ff027b82 */ /* 0x000ea20000000a00 */
[----:B------:R-:W-:Y:S01]  /*01b0*/  ULOP3.LUT UR4, UR4, 0x7ffffff0, URZ, 0xc0, !UPT ;  /* 0x7ffffff004047892 */ /* 0x000fe2000f8ec0ff */
[----:B------:R-:W-:Y:S03]  /*01c0*/  BSSY.RECONVERGENT B6, `(.L_x_3) ;  /* 0x00000bf000067945 */ /* 0x000fe60003800200 */
[----:B------:R-:W-:-:S06]  /*01d0*/  UIADD3 UR4, UPT, UPT, -UR4, URZ, URZ ;  /* 0x000000ff04047290 */ /* 0x000fcc000fffe1ff */
[----:B------:R-:W-:Y:S01]  /*01e0*/  MOV R22, UR4 ;  /* 0x0000000400167c02 */ /* 0x000fe20008000f00 */
[----:B--2---:R-:W-:-:S03]  /*01f0*/  IMAD.WIDE.U32 R2, R23, 0x4, R2 ;  /* 0x0000000417027825 */ /* 0x004fc600078e0002 */
[----:B------:R-:W-:-:S05]  /*0200*/  IADD3 R16, P0, PT, R2, 0x20, RZ ;  /* 0x0000002002107810 */ /* 0x000fca0007f1e0ff */
[----:B------:R-:W-:-:S08]  /*0210*/  IMAD.X R17, RZ, RZ, R3, P0 ;  /* 0x000000ffff117224 */ /* 0x000fd000000e0603 */
.L_x_20:
[----:B0-----:R-:W2:Y:S01]  /*0220*/  LDG.E R0, desc[UR36][R16.64+-0x20] ;  /* 0xffffe02410007981 */ /* 0x001ea2000c1e1900 */
[----:B------:R-:W-:Y:S01]  /*0230*/  MOV R3, 0x0 ;  /* 0x0000000000037802 */ /* 0x000fe20000000f00 */
[----:B------:R-:W0:Y:S01]  /*0240*/  LDCU.64 UR4, c[0x4][0x8] ;  /* 0x01000100ff0477ac */ /* 0x000e220008000a00 */
[----:B------:R-:W-:Y:S01]  /*0250*/  MOV R6, UR38 ;  /* 0x0000002600067c02 */ /* 0x000fe20008000f00 */
[----:B------:R-:W-:Y:S01]  /*0260*/  IMAD.U32 R7, RZ, RZ, UR39 ;  /* 0x00000027ff077e24 */ /* 0x000fe2000f8e00ff */
[----:B------:R3:W4:Y:S01]  /*0270*/  LDC.64 R10, c[0x4][R3] ;  /* 0x01000000030a7b82 */ /* 0x0007220000000a00 */
[----:B-1----:R-:W-:-:S06]  /*0280*/  ULOP3.LUT UR6, UR42, 0x7ffffff0, URZ, 0xc0, !UPT ;  /* 0x7ffffff02a067892 */ /* 0x002fcc000f8ec0ff */
[----:B------:R-:W-:Y:S02]  /*0290*/  IMAD.U32 R2, RZ, RZ, UR6 ;  /* 0x00000006ff027e24 */ /* 0x000fe4000f8e00ff */
[----:B0-----:R-:W-:Y:S02]  /*02a0*/  IMAD.U32 R4, RZ, RZ, UR4 ;  /* 0x00000004ff047e24 */ /* 0x001fe4000f8e00ff */
[----:B------:R-:W-:Y:S01]  /*02b0*/  IMAD.U32 R5, RZ, RZ, UR5 ;  /* 0x00000005ff057e24 */ /* 0x000fe2000f8e00ff */
[----:B--2---:R-:W0:Y:S02]  /*02c0*/  F2F.F64.F32 R8, R0 ;  /* 0x0000000000087310 */ /* 0x004e240000201800 */
[----:B0---4-:R3:W-:Y:S04]  /*02d0*/  STL.64 [R1], R8 ;  /* 0x0000000801007387 */ /* 0x0117e80000100a00 */
[----:B------:R-:W-:-:S07]  /*02e0*/  LEPC R20, `(.L_x_4) ;  /* 0x000000001014794e */ /* 0x000fce0000000000 */
[----:B---3--:R-:W-:Y:S05]  /*02f0*/  CALL.ABS.NOINC R10 ;  /* 0x000000000a007343 */ /* 0x008fea0003c00000 */
.L_x_4:
[----:B------:R-:W2:Y:S01]  /*0300*/  LDG.E R0, desc[UR36][R16.64+-0x1c] ;  /* 0xffffe42410007981 */ /* 0x000ea2000c1e1900 */
[----:B------:R-:W-:Y:S01]  /*0310*/  MOV R18, 0x0 ;  /* 0x0000000000127802 */ /* 0x000fe20000000f00 */
[----:B------:R-:W0:Y:S01]  /*0320*/  LDCU.64 UR4, c[0x4][0x8] ;  /* 0x01000100ff0477ac */ /* 0x000e220008000a00 */
[----:B------:R-:W-:Y:S02]  /*0330*/  IMAD.U32 R6, RZ, RZ, UR38 ;  /* 0x00000026ff067e24 */ /* 0x000fe4000f8e00ff */
[----:B------:R1:W3:Y:S01]  /*0340*/  LDC.64 R8, c[0x4][R18] ;  /* 0x0100000012087b82 */ /* 0x0002e20000000a00 */
[----:B------:R-:W-:Y:S02]  /*0350*/  IMAD.U32 R7, RZ, RZ, UR39 ;  /* 0x00000027ff077e24 */ /* 0x000fe4000f8e00ff */
[----:B0-----:R-:W-:Y:S01]  /*0360*/  IMAD.U32 R4, RZ, RZ, UR4 ;  /* 0x00000004ff047e24 */ /* 0x001fe2000f8e00ff */
[----:B------:R-:W-:Y:S01]  /*0370*/  MOV R5, UR5 ;  /* 0x0000000500057c02 */ /* 0x000fe20008000f00 */
[----:B--2---:R-:W0:Y:S02]  /*0380*/  F2F.F64.F32 R10, R0 ;  /* 0x00000000000a7310 */ /* 0x004e240000201800 */
[----:B0--3--:R1:W-:Y:S04]  /*0390*/  STL.64 [R1], R10 ;  /* 0x0000000a01007387 */ /* 0x0093e80000100a00 */
[----:B------:R-:W-:-:S07]  /*03a0*/  LEPC R20, `(.L_x_5) ;  /* 0x000000001014794e */ /* 0x000fce0000000000 */
[----:B-1----:R-:W-:Y:S05]  /*03b0*/  CALL.ABS.NOINC R8 ;  /* 0x0000000008007343 */ /* 0x002fea0003c00000 */
.L_x_5:
[----:B------:R-:W2:Y:S01]  /*03c0*/  LDG.E R0, desc[UR36][R16.64+-0x18] ;  /* 0xffffe82410007981 */ /* 0x000ea2000c1e1900 */
[----:B------:R0:W1:Y:S01]  /*03d0*/  LDC.64 R8, c[0x4][R18] ;  /* 0x0100000012087b82 */ /* 0x0000620000000a00 */
[----:B------:R-:W3:Y:S01]  /*03e0*/  LDCU.64 UR4, c[0x4][0x8] ;  /* 0x01000100ff0477ac */ /* 0x000ee20008000a00 */
[----:B------:R-:W-:Y:S02]  /*03f0*/  IMAD.U32 R6, RZ, RZ, UR38 ;  /* 0x00000026ff067e24 */ /* 0x000fe4000f8e00ff */
[----:B------:R-:W-:Y:S02]  /*0400*/  IMAD.U32 R7, RZ, RZ, UR39 ;  /* 0x00000027ff077e24 */ /* 0x000fe4000f8e00ff */
[----:B---3--:R-:W-:Y:S01]  /*0410*/  IMAD.U32 R4, RZ, RZ, UR4 ;  /* 0x00000004ff047e24 */ /* 0x008fe2000f8e00ff */
[----:B------:R-:W-:Y:S01]  /*0420*/  MOV R5, UR5 ;  /* 0x0000000500057c02 */ /* 0x000fe20008000f00 */
[----:B--2---:R-:W2:Y:S02]  /*0430*/  F2F.F64.F32 R10, R0 ;  /* 0x00000000000a7310 */ /* 0x004ea40000201800 */
[----:B-12---:R0:W-:Y:S04]  /*0440*/  STL.64 [R1], R10 ;  /* 0x0000000a01007387 */ /* 0x0061e80000100a00 */
[----:B------:R-:W-:-:S07]  /*0450*/  LEPC R20, `(.L_x_6) ;  /* 0x000000001014794e */ /* 0x000fce0000000000 */
[----:B0-----:R-:W-:Y:S05]  /*0460*/  CALL.ABS.NOINC R8 ;  /* 0x0000000008007343 */ /* 0x001fea0003c00000 */
.L_x_6:
        /* <DEDUP_REMOVED lines=11> */
.L_x_7:
        /* <DEDUP_REMOVED lines=11> */
.L_x_8:
        /* <DEDUP_REMOVED lines=11> */
.L_x_9:
        /* <DEDUP_REMOVED lines=11> */
.L_x_10:
        /* <DEDUP_REMOVED lines=11> */
.L_x_11:
        /* <DEDUP_REMOVED lines=11> */
.L_x_12:
        /* <DEDUP_REMOVED lines=11> */
.L_x_13:
        /* <DEDUP_REMOVED lines=11> */
.L_x_14:
        /* <DEDUP_REMOVED lines=11> */
.L_x_15:
        /* <DEDUP_REMOVED lines=11> */
.L_x_16:
        /* <DEDUP_REMOVED lines=11> */
.L_x_17:
        /* <DEDUP_REMOVED lines=11> */
.L_x_18:
        /* <DEDUP_REMOVED lines=11> */
.L_x_19:
[----:B------:R-:W-:Y:S01]  /*0d60*/  VIADD R22, R22, 0x10 ;  /* 0x0000001016167836 */ /* 0x000fe20000000000 */
[----:B------:R-:W-:-:S04]  /*0d70*/  IADD3 R16, P1, PT, R16, 0x40, RZ ;  /* 0x0000004010107810 */ /* 0x000fc80007f3e0ff */
[----:B------:R-:W-:Y:S02]  /*0d80*/  ISETP.NE.AND P0, PT, R22, RZ, PT ;  /* 0x000000ff1600720c */ /* 0x000fe40003f05270 */
[----:B------:R-:W-:-:S11]  /*0d90*/  IADD3.X R17, PT, PT, RZ, R17, RZ, P1, !PT ;  /* 0x00000011ff117210 */ /* 0x000fd60000ffe4ff */
[----:B------:R-:W-:Y:S05]  /*0da0*/  @P0 BRA `(.L_x_20) ;  /* 0xfffffff4001c0947 */ /* 0x000fea000383ffff */
[----:B------:R-:W-:Y:S05]  /*0db0*/  BSYNC.RECONVERGENT B6 ;  /* 0x0000000000067941 */ /* 0x000fea0003800200 */
.L_x_3:
[----:B------:R-:W-:-:S09]  /*0dc0*/  UISETP.NE.AND UP0, UPT, UR43, URZ, UPT ;  /* 0x000000ff2b00728c */ /* 0x000fd2000bf05270 */
[----:B------:R-:W-:Y:S05]  /*0dd0*/  BRA.U !UP0, `(.L_x_21) ;  /* 0x0000000d086c7547 */ /* 0x000fea000b800000 */
[----:B------:R-:W2:Y:S01]  /*0de0*/  LDC R18, c[0x0][0x2f8] ;  /* 0x0000be00ff127b82 */ /* 0x000ea20000000800 */
[----:B------:R-:W-:-:S04]  /*0df0*/  UIADD3 UR4, UPT, UPT, UR43, -0x1, URZ ;  /* 0xffffffff2b047890 */ /* 0x000fc8000fffe0ff */
[----:B------:R-:W-:Y:S01]  /*0e00*/  UISETP.GE.U32.AND UP0, UPT, UR4, 0x7, UPT ;  /* 0x000000070400788c */ /* 0x000fe2000bf06070 */
[----:B--2---:R-:W-:-:S08]  /*0e10*/  IADD3 R18, PT, PT, -R18, UR38, RZ ;  /* 0x0000002612127c10 */ /* 0x004fd0000fffe1ff */
[----:B------:R-:W-:Y:S05]  /*0e20*/  BRA.U !UP0, `(.L_x_22) ;  /* 0x00000005088c7547 */ /* 0x000fea000b800000 */
[----:B------:R-:W2:Y:S01]  /*0e30*/  LDC.64 R8, c[0x0][0x380] ;  /* 0x0000e000ff087b82 */ /* 0x000ea20000000a00 */
[----:B------:R-:W-:Y:S01]  /*0e40*/  IMAD.IADD R3, R23, 0x1, R2 ;  /* 0x0000000117037824 */ /* 0x000fe200078e0202 */
[----:B------:R-:W-:Y:S01]  /*0e50*/  MOV R22, 0x0 ;  /* 0x0000000000167802 */ /* 0x000fe20000000f00 */
[----:B------:R-:W3:Y:S02]  /*0e60*/  LDCU.64 UR4, c[0x4][0x8] ;  /* 0x01000100ff0477ac */ /* 0x000ee40008000a00 */
[----:B--2---:R-:W-:-:S06]  /*0e70*/  IMAD.WIDE.U32 R8, R3, 0x4, R8 ;  /* 0x0000000403087825 */ /* 0x004fcc00078e0008 */
[----:B0-----:R-:W2:Y:S01]  /*0e80*/  LDG.E R8, desc[UR36][R8.64] ;  /* 0x0000002408087981 */ /* 0x001ea2000c1e1900 */
[----:B------:R0:W4:Y:S01]  /*0e90*/  LDC.64 R12, c[0x4][R22] ;  /* 0x01000000160c7b82 */ /* 0x0001220000000a00 */
[----:B---3--:R-:W-:Y:S01]  /*0ea0*/  IMAD.U32 R4, RZ, RZ, UR4 ;  /* 0x00000004ff047e24 */ /* 0x008fe2000f8e00ff */
[----:B------:R-:W-:Y:S01]  /*0eb0*/  MOV R6, UR38 ;  /* 0x0000002600067c02 */ /* 0x000fe20008000f00 */
[----:B------:R-:W-:Y:S02]  /*0ec0*/  IMAD.U32 R5, RZ, RZ, UR5 ;  /* 0x00000005ff057e24 */ /* 0x000fe4000f8e00ff */
[----:B------:R-:W-:Y:S01]  /*0ed0*/  IMAD.U32 R7, RZ, RZ, UR39 ;  /* 0x00000027ff077e24 */ /* 0x000fe2000f8e00ff */
[----:B--2---:R-:W2:Y:S02]  /*0ee0*/  F2F.F64.F32 R10, R8 ;  /* 0x00000008000a7310 */ /* 0x004ea40000201800 */
[----:B--2-4-:R0:W-:Y:S04]  /*0ef0*/  STL.64 [R18], R10 ;  /* 0x0000000a12007387 */ /* 0x0141e80000100a00 */
[----:B------:R-:W-:-:S07]  /*0f00*/  LEPC R20, `(.L_x_23) ;  /* 0x000000001014794e */ /* 0x000fce0000000000 */
[----:B01----:R-:W-:Y:S05]  /*0f10*/  CALL.ABS.NOINC R12 ;  /* 0x000000000c007343 */ /* 0x003fea0003c00000 */
.L_x_23:
[----:B------:R-:W0:Y:S01]  /*0f20*/  LDCU.64 UR4, c[0x0][0x380] ;  /* 0x00007000ff0477ac */ /* 0x000e220008000a00 */
[----:B------:R-:W-:-:S05]  /*0f30*/  IADD3 R0, P0, PT, R23, R2, RZ ;  /* 0x0000000217007210 */ /* 0x000fca0007f1e0ff */
[----:B------:R-:W-:Y:S01]  /*0f40*/  IMAD.X R3, RZ, RZ, RZ, P0 ;  /* 0x000000ffff037224 */ /* 0x000fe200000e06ff */
[----:B0-----:R-:W-:-:S04]  /*0f50*/  LEA R16, P0, R0, UR4, 0x2 ;  /* 0x0000000400107c11 */ /* 0x001fc8000f8010ff */
[----:B------:R-:W-:Y:S01]  /*0f60*/  LEA.HI.X R17, R0, UR5, R3, 0x2, P0 ;  /* 0x0000000500117c11 */ /* 0x000fe200080f1403 */
[----:B------:R0:W1:Y:S01]  /*0f70*/  LDC.64 R10, c[0x4][R22] ;  /* 0x01000000160a7b82 */ /* 0x0000620000000a00 */
[----:B------:R-:W2:Y:S03]  /*0f80*/  LDCU.64 UR4, c[0x4][0x8] ;  /* 0x01000100ff0477ac */ /* 0x000ea60008000a00 */
[----:B------:R-:W3:Y:S01]  /*0f90*/  LDG.E R0, desc[UR36][R16.64+0x4] ;  /* 0x0000042410007981 */ /* 0x000ee2000c1e1900 */
[----:B------:R-:W-:Y:S02]  /*0fa0*/  IMAD.U32 R6, RZ, RZ, UR38 ;  /* 0x00000026ff067e24 */ /* 0x000fe4000f8e00ff */
[----:B------:R-:W-:Y:S02]  /*0fb0*/  IMAD.U32 R7, RZ, RZ, UR39 ;  /* 0x00000027ff077e24 */ /* 0x000fe4000f8e00ff */
[----:B--2---:R-:W-:Y:S01]  /*0fc0*/  IMAD.U32 R4, RZ, RZ, UR4 ;  /* 0x00000004ff047e24 */ /* 0x004fe2000f8e00ff */
[----:B------:R-:W-:Y:S01]  /*0fd0*/  MOV R5, UR5 ;  /* 0x0000000500057c02 */ /* 0x000fe20008000f00 */
[----:B---3--:R-:W2:Y:S02]  /*0fe0*/  F2F.F64.F32 R8, R0 ;  /* 0x0000000000087310 */ /* 0x008ea40000201800 */
[----:B-12---:R0:W-:Y:S04]  /*0ff0*/  STL.64 [R18], R8 ;  /* 0x0000000812007387 */ /* 0x0061e80000100a00 */
[----:B------:R-:W-:-:S07]  /*1000*/  LEPC R20, `(.L_x_24) ;  /* 0x000000001014794e */ /* 0x000fce0000000000 */
[----:B0-----:R-:W-:Y:S05]  /*1010*/  CALL.ABS.NOINC R10 ;  /* 0x000000000a007343 */ /* 0x001fea0003c00000 */
.L_x_24:
        /* <DEDUP_REMOVED lines=12> */
.L_x_25:
        /* <DEDUP_REMOVED lines=11> */
.L_x_26:
        /* <DEDUP_REMOVED lines=11> */
.L_x_27:
        /* <DEDUP_REMOVED lines=11> */
.L_x_28:
        /* <DEDUP_REMOVED lines=11> */
.L_x_29:
        /* <DEDUP_REMOVED lines=11> */
.L_x_30:
[----:B------:R-:W-:-:S07]  /*1450*/  VIADD R2, R2, 0x8 ;  /* 0x0000000802027836 */ /* 0x000fce0000000000 */
.L_x_22:
[----:B------:R-:W-:-:S09]  /*1460*/  UISETP.NE.AND UP0, UPT, UR44, URZ, UPT ;  /* 0x000000ff2c00728c */ /* 0x000fd2000bf05270 */
[----:B------:R-:W-:Y:S05]  /*1470*/  BRA.U !UP0, `(.L_x_21) ;  /* 0x0000000508c47547 */ /* 0x000fea000b800000 */
[----:B------:R-:W-:-:S04]  /*1480*/  UIADD3 UR4, UPT, UPT, UR44, -0x1, URZ ;  /* 0xffffffff2c047890 */ /* 0x000fc8000fffe0ff */
[----:B------:R-:W-:-:S09]  /*1490*/  UISETP.GE.U32.AND UP0, UPT, UR4, 0x3, UPT ;  /* 0x000000030400788c */ /* 0x000fd2000bf06070 */
[----:B------:R-:W-:Y:S05]  /*14a0*/  BRA.U !UP0, `(.L_x_31) ;  /* 0x0000000108dc7547 */ /* 0x000fea000b800000 */
[----:B------:R-:W2:Y:S01]  /*14b0*/  LDC.64 R10, c[0x0][0x380] ;  /* 0x0000e000ff0a7b82 */ /* 0x000ea20000000a00 */
[----:B------:R-:W-:Y:S01]  /*14c0*/  IADD3 R3, PT, PT, R23, R2, RZ ;  /* 0x0000000217037210 */ /* 0x000fe20007ffe0ff */
[----:B------:R-:W3:Y:S04]  /*14d0*/  LDCU.64 UR4, c[0x4][0x8] ;  /* 0x01000100ff0477ac */ /* 0x000ee80008000a00 */
[----:B--2---:R-:W-:-:S05]  /*14e0*/  IMAD.WIDE.U32 R10, R3, 0x4, R10 ;  /* 0x00000004030a7825 */ /* 0x004fca00078e000a */
[----:B0-----:R-:W2:Y:S01]  /*14f0*/  LDG.E R0, desc[UR36][R10.64] ;  /* 0x000000240a007981 */ /* 0x001ea2000c1e1900 */
[----:B------:R-:W-:Y:S01]  /*1500*/  MOV R22, 0x0 ;  /* 0x0000000000167802 */ /* 0x000fe20000000f00 */
[----:B---3--:R-:W-:Y:S01]  /*1510*/  IMAD.U32 R4, RZ, RZ, UR4 ;  /* 0x00000004ff047e24 */ /* 0x008fe2000f8e00ff */
[----:B------:R-:W-:Y:S01]  /*1520*/  MOV R7, UR39 ;  /* 0x0000002700077c02 */ /* 0x000fe20008000f00 */
[----:B------:R-:W-:Y:S01]  /*1530*/  IMAD.U32 R5, RZ, RZ, UR5 ;  /* 0x00000005ff057e24 */ /* 0x000fe2000f8e00ff */
[----:B------:R0:W3:Y:S01]  /*1540*/  LDC.64 R12, c[0x4][R22] ;  /* 0x01000000160c7b82 */ /* 0x0000e20000000a00 */
[----:B------:R-:W-:Y:S01]  /*1550*/  IMAD.U32 R6, RZ, RZ, UR38 ;  /* 0x00000026ff067e24 */ /* 0x000fe2000f8e00ff */
[----:B--2---:R-:W2:Y:S02]  /*1560*/  F2F.F64.F32 R8, R0 ;  /* 0x0000000000087310 */ /* 0x004ea40000201800 */
[----:B--23--:R0:W-:Y:S04]  /*1570*/  STL.64 [R18], R8 ;  /* 0x0000000812007387 */ /* 0x00c1e80000100a00 */
[----:B------:R-:W-:-:S07]  /*1580*/  LEPC R20, `(.L_x_32) ;  /* 0x000000001014794e */ /* 0x000fce0000000000 */
[----:B01----:R-:W-:Y:S05]  /*1590*/  CALL.ABS.NOINC R12 ;  /* 0x000000000c007343 */ /* 0x003fea0003c00000 */
.L_x_32:
        /* <DEDUP_REMOVED lines=8> */
[----:B------:R-:W-:Y:S01]  /*1620*/  MOV R6, UR38 ;  /* 0x0000002600067c02 */ /* 0x000fe20008000f00 */
[----:B------:R-:W-:Y:S02]  /*1630*/  IMAD.U32 R7, RZ, RZ, UR39 ;  /* 0x00000027ff077e24 */ /* 0x000fe4000f8e00ff */
[----:B--2---:R-:W-:Y:S02]  /*1640*/  IMAD.U32 R4, RZ, RZ, UR4 ;  /* 0x00000004ff047e24 */ /* 0x004fe4000f8e00ff */
[----:B------:R-:W-:Y:S01]  /*1650*/  IMAD.U32 R5, RZ, RZ, UR5 ;  /* 0x00000005ff057e24 */ /* 0x000fe2000f8e00ff */
[----:B---3--:R-:W2:Y:S02]  /*1660*/  F2F.F64.F32 R8, R0 ;  /* 0x0000000000087310 */ /* 0x008ea40000201800 */
[----:B-12---:R0:W-:Y:S04]  /*1670*/  STL.64 [R18], R8 ;  /* 0x0000000812007387 */ /* 0x0061e80000100a00 */
[----:B------:R-:W-:-:S07]  /*1680*/  LEPC R20, `(.L_x_33) ;  /* 0x000000001014794e */ /* 0x000fce0000000000 */
[----:B0-----:R-:W-:Y:S05]  /*1690*/  CALL.ABS.NOINC R10 ;  /* 0x000000000a007343 */ /* 0x001fea0003c00000 */
.L_x_33:
[----:B------:R-:W2:Y:S01]  /*16a0*/  LDG.E R0, desc[UR36][R16.64+0x8] ;  /* 0x0000082410007981 */ /* 0x000ea2000c1e1900 */
[----:B------:R-:W-:Y:S01]  /*16b0*/  MOV R22, 0x0 ;  /* 0x0000000000167802 */ /* 0x000fe20000000f00 */
[----:B------:R-:W0:Y:S01]  /*16c0*/  LDCU.64 UR4, c[0x4][0x8] ;  /* 0x01000100ff0477ac */ /* 0x000e220008000a00 */
[----:B------:R-:W-:Y:S01]  /*16d0*/  MOV R6, UR38 ;  /* 0x0000002600067c02 */ /* 0x000fe20008000f00 */
[----:B------:R-:W-:Y:S01]  /*16e0*/  IMAD.U32 R7, RZ, RZ, UR39 ;  /* 0x00000027ff077e24 */ /* 0x000fe2000f8e00ff */
[----:B------:R1:W3:Y:S01]  /*16f0*/  LDC.64 R8, c[0x4][R22] ;  /* 0x0100000016087b82 */ /* 0x0002e20000000a00 */
[----:B0-----:R-:W-:Y:S02]  /*1700*/  IMAD.U32 R4, RZ, RZ, UR4 ;  /* 0x00000004ff047e24 */ /* 0x001fe4000f8e00ff */
[----:B------:R-:W-:Y:S01]  /*1710*/  IMAD.U32 R5, RZ, RZ, UR5 ;  /* 0x00000005ff057e24 */ /* 0x000fe2000f8e00ff */
[----:B--2---:R-:W0:Y:S02]  /*1720*/  F2F.F64.F32 R10, R0 ;  /* 0x00000000000a7310 */ /* 0x004e240000201800 */
[----:B0--3--:R1:W-:Y:S04]  /*1730*/  STL.64 [R18], R10 ;  /* 0x0000000a12007387 */ /* 0x0093e80000100a00 */
[----:B------:R-:W-:-:S07]  /*1740*/  LEPC R20, `(.L_x_34) ;  /* 0x000000001014794e */ /* 0x000fce0000000000 */
[----:B-1----:R-:W-:Y:S05]  /*1750*/  CALL.ABS.NOINC R8 ;  /* 0x0000000008007343 */ /* 0x002fea0003c00000 */
.L_x_34:
[----:B------:R-:W2:Y:S01]  /*1760*/  LDG.E R16, desc[UR36][R16.64+0xc] ;  /* 0x00000c2410107981 */ /* 0x000ea2000c1e1900 */
[----:B------:R0:W1:Y:S01]  /*1770*/  LDC.64 R10, c[0x4][R22] ;  /* 0x01000000160a7b82 */ /* 0x0000620000000a00 */
[----:B------:R-:W3:Y:S01]  /*1780*/  LDCU.64 UR4, c[0x4][0x8] ;  /* 0x01000100ff0477ac */ /* 0x000ee20008000a00 */
[----:B------:R-:W-:Y:S01]  /*1790*/  MOV R6, UR38 ;  /* 0x0000002600067c02 */ /* 0x000fe20008000f00 */
[----:B------:R-:W-:Y:S02]  /*17a0*/  IMAD.U32 R7, RZ, RZ, UR39 ;  /* 0x00000027ff077e24 */ /* 0x000fe4000f8e00ff */
[----:B---3--:R-:W-:Y:S02]  /*17b0*/  IMAD.U32 R4, RZ, RZ, UR4 ;  /* 0x00000004ff047e24 */ /* 0x008fe4000f8e00ff */
[----:B------:R-:W-:Y:S01]  /*17c0*/  IMAD.U32 R5, RZ, RZ, UR5 ;  /* 0x00000005ff057e24 */ /* 0x000fe2000f8e00ff */
[----:B--2---:R-:W2:Y:S02]  /*17d0*/  F2F.F64.F32 R8, R16 ;  /* 0x0000001000087310 */ /* 0x004ea40000201800 */
[----:B-12---:R0:W-:Y:S04]  /*17e0*/  STL.64 [R18], R8 ;  /* 0x0000000812007387 */ /* 0x0061e80000100a00 */
[----:B------:R-:W-:-:S07]  /*17f0*/  LEPC R20, `(.L_x_35) ;  /* 0x000000001014794e */ /* 0x000fce0000000000 */
[----:B0-----:R-:W-:Y:S05]  /*1800*/  CALL.ABS.NOINC R10 ;  /* 0x000000000a007343 */ /* 0x001fea0003c00000 */
.L_x_35:
[----:B------:R-:W-:-:S07]  /*1810*/  VIADD R2, R2, 0x4 ;  /* 0x0000000402027836 */ /* 0x000fce0000000000 */
.L_x_31:
[----:B------:R-:W-:-:S09]  /*1820*/  UISETP.NE.AND UP0, UPT, UR40, URZ, UPT ;  /* 0x000000ff2800728c */ /* 0x000fd2000bf05270 */
[----:B------:R-:W-:Y:S05]  /*1830*/  BRA.U !UP0, `(.L_x_21) ;  /* 0x0000000108d47547 */ /* 0x000fea000b800000 */
[----:B------:R-:W2:Y:S01]  /*1840*/  LDC.64 R10, c[0x0][0x380] ;  /* 0x0000e000ff0a7b82 */ /* 0x000ea20000000a00 */
[----:B------:R-:W-:Y:S01]  /*1850*/  IMAD.IADD R3, R23, 0x1, R2 ;  /* 0x0000000117037824 */ /* 0x000fe200078e0202 */
[----:B------:R-:W-:Y:S01]  /*1860*/  MOV R8, 0x0 ;  /* 0x0000000000087802 */ /* 0x000fe20000000f00 */
[----:B------:R-:W3:Y:S02]  /*1870*/  LDCU.64 UR4, c[0x4][0x8] ;  /* 0x01000100ff0477ac */ /* 0x000ee40008000a00 */
[----:B--2---:R-:W-:-:S06]  /*1880*/  IMAD.WIDE.U32 R10, R3, 0x4, R10 ;  /* 0x00000004030a7825 */ /* 0x004fcc00078e000a */
[----:B0-----:R-:W2:Y:S01]  /*1890*/  LDG.E R10, desc[UR36][R10.64] ;  /* 0x000000240a0a7981 */ /* 0x001ea2000c1e1900 */
[----:B------:R-:W0:Y:S01]  /*18a0*/  LDC.64 R8, c[0x4][R8] ;  /* 0x0100000008087b82 */ /* 0x000e220000000a00 */
[----:B------:R-:W-:Y:S01]  /*18b0*/  MOV R16, UR40 ;  /* 0x0000002800107c02 */ /* 0x000fe20008000f00 */
[----:B---3--:R-:W-:Y:S01]  /*18c0*/  IMAD.U32 R4, RZ, RZ, UR4 ;  /* 0x00000004ff047e24 */ /* 0x008fe2000f8e00ff */
[----:B------:R-:W-:Y:S01]  /*18d0*/  MOV R7, UR39 ;  /* 0x0000002700077c02 */ /* 0x000fe20008000f00 */
[----:B------:R-:W-:Y:S01]  /*18e0*/  IMAD.U32 R5, RZ, RZ, UR5 ;  /* 0x00000005ff057e24 */ /* 0x000fe2000f8e00ff */
[----:B------:R-:W-:Y:S01]  /*18f0*/  ISETP.NE.AND P0, PT, R16, 0x1, PT ;  /* 0x000000011000780c */ /* 0x000fe20003f05270 */
[----:B------:R-:W-:-:S03]  /*1900*/  IMAD.U32 R6, RZ, RZ, UR38 ;  /* 0x00000026ff067e24 */ /* 0x000fc6000f8e00ff */
[----:B------:R-:W-:Y:S01]  /*1910*/  P2R R0, PR, RZ, 0x1 ;  /* 0x00000001ff007803 */ /* 0x000fe20000000000 */
[----:B--2---:R-:W2:Y:S02]  /*1920*/  F2F.F64.F32 R12, R10 ;  /* 0x0000000a000c7310 */ /* 0x004ea40000201800 */
[----:B0-2---:R2:W-:Y:S06]  /*1930*/  STL.64 [R18], R12 ;  /* 0x0000000c12007387 */ /* 0x0055ec0000100a00 */
[----:B------:R-:W-:-:S07]  /*1940*/  LEPC R20, `(.L_x_36) ;  /* 0x000000001014794e */ /* 0x000fce0000000000 */
[----:B-12---:R-:W-:Y:S05]  /*1950*/  CALL.ABS.NOINC R8 ;  /* 0x0000000008007343 */ /* 0x006fea0003c00000 */
.L_x_36:
[----:B------:R-:W-:-:S13]  /*1960*/  ISETP.NE.AND P6, PT, R16, 0x1, PT ;  /* 0x000000011000780c */ /* 0x000fda0003fc5270 */
[----:B------:R-:W-:Y:S05]  /*1970*/  @!P6 BRA `(.L_x_21) ;  /* 0x000000000084e947 */ /* 0x000fea0003800000 */
[----:B------:R-:W0:Y:S01]  /*1980*/  LDCU.64 UR4, c[0x0][0x380] ;  /* 0x00007000ff0477ac */ /* 0x000e220008000a00 */
[----:B------:R-:W-:-:S05]  /*1990*/  IADD3 R2, P0, PT, R23, R2, RZ ;  /* 0x0000000217027210 */ /* 0x000fca0007f1e0ff */
[----:B------:R-:W-:Y:S01]  /*19a0*/  IMAD.X R3, RZ, RZ, RZ, P0 ;  /* 0x000000ffff037224 */ /* 0x000fe200000e06ff */
[----:B0-----:R-:W-:-:S04]  /*19b0*/  LEA R16, P0, R2, UR4, 0x2 ;  /* 0x0000000402107c11 */ /* 0x001fc8000f8010ff */
[----:B------:R-:W-:Y:S01]  /*19c0*/  LEA.HI.X R17, R2, UR5, R3, 0x2, P0 ;  /* 0x0000000502117c11 */ /* 0x000fe200080f1403 */
[----:B------:R-:W0:Y:S04]  /*19d0*/  LDCU.64 UR4, c[0x4][0x8] ;  /* 0x01000100ff0477ac */ /* 0x000e280008000a00 */
[----:B------:R-:W2:Y:S01]  /*19e0*/  LDG.E R0, desc[UR36][R16.64+0x4] ;  /* 0x0000042410007981 */ /* 0x000ea2000c1e1900 */
[----:B------:R-:W-:Y:S01]  /*19f0*/  MOV R2, 0x0 ;  /* 0x0000000000027802 */ /* 0x000fe20000000f00 */
[----:B------:R-:W-:Y:S02]  /*1a00*/  IMAD.U32 R22, RZ, RZ, UR40 ;  /* 0x00000028ff167e24 */ /* 0x000fe4000f8e00ff */
[----:B------:R-:W-:Y:S01]  /*1a10*/  IMAD.U32 R6, RZ, RZ, UR38 ;  /* 0x00000026ff067e24 */ /* 0x000fe2000f8e00ff */
[----:B------:R1:W3:Y:S01]  /*1a20*/  LDC.64 R8, c[0x4][R2] ;  /* 0x0100000002087b82 */ /* 0x0002e20000000a00 */
[----:B------:R-:W-:Y:S01]  /*1a30*/  IMAD.U32 R7, RZ, RZ, UR39 ;  /* 0x00000027ff077e24 */ /* 0x000fe2000f8e00ff */
[----:B------:R-:W-:Y:S01]  /*1a40*/  ISETP.NE.AND P0, PT, R22, 0x2, PT ;  /* 0x000000021600780c */ /* 0x000fe20003f05270 */
[----:B0-----:R-:W-:Y:S01]  /*1a50*/  IMAD.U32 R4, RZ, RZ, UR4 ;  /* 0x00000004ff047e24 */ /* 0x001fe2000f8e00ff */
[----:B------:R-:W-:Y:S01]  /*1a60*/  MOV R5, UR5 ;  /* 0x0000000500057c02 */ /* 0x000fe20008000f00 */
[----:B--2---:R0:W2:Y:S02]  /*1a70*/  F2F.F64.F32 R10, R0 ;  /* 0x00000000000a7310 */ /* 0x0040a40000201800 */
[----:B0-----:R-:W-:Y:S01]  /*1a80*/  P2R R0, PR, RZ, 0x1 ;  /* 0x00000001ff007803 */ /* 0x001fe20000000000 */
[----:B--23--:R1:W-:Y:S07]  /*1a90*/  STL.64 [R18], R10 ;  /* 0x0000000a12007387 */ /* 0x00c3ee0000100a00 */
[----:B------:R-:W-:-:S07]  /*1aa0*/  LEPC R20, `(.L_x_37) ;  /* 0x000000001014794e */ /* 0x000fce0000000000 */
[----:B-1----:R-:W-:Y:S05]  /*1ab0*/  CALL.ABS.NOINC R8 ;  /* 0x0000000008007343 */ /* 0x002fea0003c00000 */
.L_x_37:
[----:B------:R-:W-:-:S13]  /*1ac0*/  ISETP.NE.AND P6, PT, R22, 0x2, PT ;  /* 0x000000021600780c */ /* 0x000fda0003fc5270 */
[----:B------:R-:W-:Y:S05]  /*1ad0*/  @!P6 BRA `(.L_x_21) ;  /* 0x00000000002ce947 */ /* 0x000fea0003800000 */
[----:B------:R-:W2:Y:S01]  /*1ae0*/  LDG.E R16, desc[UR36][R16.64+0x8] ;  /* 0x0000082410107981 */ /* 0x000ea2000c1e1900 */
[----:B------:R-:W0:Y:S01]  /*1af0*/  LDC.64 R2, c[0x4][R2] ;  /* 0x0100000002027b82 */ /* 0x000e220000000a00 */
[----:B------:R-:W1:Y:S01]  /*1b00*/  LDCU.64 UR4, c[0x4][0x8] ;  /* 0x01000100ff0477ac */ /* 0x000e620008000a00 */
[----:B------:R-:W-:Y:S01]  /*1b10*/  IMAD.U32 R6, RZ, RZ, UR38 ;  /* 0x00000026ff067e24 */ /* 0x000fe2000f8e00ff */
[----:B------:R-:W-:Y:S02]  /*1b20*/  MOV R7, UR39 ;  /* 0x0000002700077c02 */ /* 0x000fe40008000f00 */
[----:B-1----:R-:W-:Y:S01]  /*1b30*/  MOV R4, UR4 ;  /* 0x0000000400047c02 */ /* 0x002fe20008000f00 */
[----:B------:R-:W-:Y:S01]  /*1b40*/  IMAD.U32 R5, RZ, RZ, UR5 ;  /* 0x00000005ff057e24 */ /* 0x000fe2000f8e00ff */
[----:B--2---:R-:W1:Y:S02]  /*1b50*/  F2F.F64.F32 R8, R16 ;  /* 0x0000001000087310 */ /* 0x004e640000201800 */
[----:B01----:R1:W-:Y:S04]  /*1b60*/  STL.64 [R18], R8 ;  /* 0x0000000812007387 */ /* 0x0033e80000100a00 */
[----:B------:R-:W-:-:S07]  /*1b70*/  LEPC R20, `(.L_x_21) ;  /* 0x000000001014794e */ /* 0x000fce0000000000 */
[----:B-1----:R-:W-:Y:S05]  /*1b80*/  CALL.ABS.NOINC R2 ;  /* 0x0000000002007343 */ /* 0x002fea0003c00000 */
.L_x_21:
[----:B------:R-:W-:Y:S01]  /*1b90*/  MOV R0, 0x0 ;  /* 0x0000000000007802 */ /* 0x000fe20000000f00 */
[----:B------:R-:W2:Y:S01]  /*1ba0*/  LDCU.64 UR4, c[0x4][0x10] ;  /* 0x01000200ff0477ac */ /* 0x000ea20008000a00 */
[----:B------:R-:W-:Y:S02]  /*1bb0*/  CS2R R6, SRZ ;  /* 0x0000000000067805 */ /* 0x000fe4000001ff00 */
[----:B------:R3:W4:Y:S01]  /*1bc0*/  LDC.64 R2, c[0x4][R0] ;  /* 0x0100000000027b82 */ /* 0x0007220000000a00 */
[----:B--2---:R-:W-:Y:S02]  /*1bd0*/  IMAD.U32 R4, RZ, RZ, UR4 ;  /* 0x00000004ff047e24 */ /* 0x004fe4000f8e00ff */
[----:B---3--:R-:W-:-:S07]  /*1be0*/  IMAD.U32 R5, RZ, RZ, UR5 ;  /* 0x00000005ff057e24 */ /* 0x008fce000f8e00ff */
[----:B------:R-:W-:-:S07]  /*1bf0*/  LEPC R20, `(.L_x_38) ;  /* 0x000000001014794e */ /* 0x000fce0000000000 */
[----:B01--4-:R-:W-:Y:S05]  /*1c00*/  CALL.ABS.NOINC R2 ;  /* 0x0000000002007343 */ /* 0x013fea0003c00000 */
.L_x_38:
[----:B------:R-:W0:Y:S01]  /*1c10*/  LDCU UR4, c[0x0][0x388] ;  /* 0x00007100ff0477ac */ /* 0x000e220008000800 */
[----:B------:R-:W-:-:S04]  /*1c20*/  IADD3 R19, PT, PT, R19, 0x1, RZ ;  /* 0x0000000113137810 */ /* 0x000fc80007ffe0ff */
[----:B0-----:R-:W-:-:S13]  /*1c30*/  ISETP.NE.AND P0, PT, R19, UR4, PT ;  /* 0x0000000413007c0c */ /* 0x001fda000bf05270 */
[----:B------:R-:W-:Y:S05]  /*1c40*/  @P0 BRA `(.L_x_39) ;  /* 0xffffffe400400947 */ /* 0x000fea000383ffff */
[----:B------:R-:W-:Y:S05]  /*1c50*/  BSYNC.RECONVERGENT B7 ;  /* 0x0000000000077941 */ /* 0x000fea0003800200 */
.L_x_2:
[----:B------:R-:W-:Y:S05]  /*1c60*/  BRA `(.L_x_40) ;  /* 0x0000000000e47947 */ /* 0x000fea0003800000 */
.L_x_1:
[----:B------:R-:W-:Y:S02]  /*1c70*/  UISETP.GE.U32.AND UP0, UPT, UR36, 0x4, UPT ;  /* 0x000000042400788c */ /* 0x000fe4000bf06070 */
[----:B------:R-:W-:-:S07]  /*1c80*/  ULOP3.LUT UR37, UR36, 0x3, URZ, 0xc0, !UPT ;  /* 0x0000000324257892 */ /* 0x000fce000f8ec0ff */
[----:B------:R-:W-:Y:S05]  /*1c90*/  BRA.U !UP0, `(.L_x_41) ;  /* 0x0000000108987547 */ /* 0x000fea000b800000 */
[----:B------:R-:W-:Y:S01]  /*1ca0*/  BSSY.RECONVERGENT B6, `(.L_x_41) ;  /* 0x0000025000067945 */ /* 0x000fe20003800200 */
[----:B------:R-:W-:Y:S01]  /*1cb0*/  IMAD.MOV.U32 R16, RZ, RZ, RZ ;  /* 0x000000ffff107224 */ /* 0x000fe200078e00ff */
[----:B------:R-:W-:-:S12]  /*1cc0*/  ULOP3.LUT UR36, UR36, 0x7ffffffc, URZ, 0xc0, !UPT ;  /* 0x7ffffffc24247892 */ /* 0x000fd8000f8ec0ff */
.L_x_46:
[----:B------:R-:W-:Y:S01]  /*1cd0*/  MOV R2, 0x0 ;  /* 0x0000000000027802 */ /* 0x000fe20000000f00 */
[----:B------:R-:W0:Y:S01]  /*1ce0*/  LDCU.64 UR4, c[0x4][0x10] ;  /* 0x01000200ff0477ac */ /* 0x000e220008000a00 */
[----:B------:R-:W-:Y:S01]  /*1cf0*/  VIADD R16, R16, 0x4 ;  /* 0x0000000410107836 */ /* 0x000fe20000000000 */
[----:B------:R-:W-:Y:S01]  /*1d00*/  CS2R R6, SRZ ;  /* 0x0000000000067805 */ /* 0x000fe2000001ff00 */
[----:B------:R1:W2:Y:S03]  /*1d10*/  LDC.64 R8, c[0x4][R2] ;  /* 0x0100000002087b82 */ /* 0x0002a60000000a00 */
[----:B------:R-:W-:-:S04]  /*1d20*/  ISETP.NE.AND P0, PT, R16, UR36, PT ;  /* 0x0000002410007c0c */ /* 0x000fc8000bf05270 */
[----:B------:R-:W-:Y:S02]  /*1d30*/  P2R R17, PR, RZ, 0x1 ;  /* 0x00000001ff117803 */ /* 0x000fe40000000000 */
[----:B0-----:R-:W-:Y:S01]  /*1d40*/  MOV R4, UR4 ;  /* 0x0000000400047c02 */ /* 0x001fe20008000f00 */
[----:B-1----:R-:W-:-:S07]  /*1d50*/  IMAD.U32 R5, RZ, RZ, UR5 ;  /* 0x00000005ff057e24 */ /* 0x002fce000f8e00ff */
[----:B------:R-:W-:-:S07]  /*1d60*/  LEPC R20, `(.L_x_42) ;  /* 0x000000001014794e */ /* 0x000fce0000000000 */
[----:B--2---:R-:W-:Y:S05]  /*1d70*/  CALL.ABS.NOINC R8 ;  /* 0x0000000008007343 */ /* 0x004fea0003c00000 */
.L_x_42:
[----:B------:R0:W1:Y:S01]  /*1d80*/  LDC.64 R8, c[0x4][R2] ;  /* 0x0100000002087b82 */ /* 0x0000620000000a00 */
[----:B------:R-:W2:Y:S01]  /*1d90*/  LDCU.64 UR4, c[0x4][0x10] ;  /* 0x01000200ff0477ac */ /* 0x000ea20008000a00 */
[----:B------:R-:W-:Y:S01]  /*1da0*/  CS2R R6, SRZ ;  /* 0x0000000000067805 */ /* 0x000fe2000001ff00 */
[----:B--2---:R-:W-:Y:S01]  /*1db0*/  IMAD.U32 R4, RZ, RZ, UR4 ;  /* 0x00000004ff047e24 */ /* 0x004fe2000f8e00ff */
[----:B0-----:R-:W-:-:S07]  /*1dc0*/  MOV R5, UR5 ;  /* 0x0000000500057c02 */ /* 0x001fce0008000f00 */
[----:B------:R-:W-:-:S07]  /*1dd0*/  LEPC R20, `(.L_x_43) ;  /* 0x000000001014794e */ /* 0x000fce0000000000 */
[----:B-1----:R-:W-:Y:S05]  /*1de0*/  CALL.ABS.NOINC R8 ;  /* 0x0000000008007343 */ /* 0x002fea0003c00000 */
.L_x_43:
[----:B------:R0:W1:Y:S01]  /*1df0*/  LDC.64 R8, c[0x4][R2] ;  /* 0x0100000002087b82 */ /* 0x0000620000000a00 */
[----:B------:R-:W2:Y:S01]  /*1e00*/  LDCU.64 UR4, c[0x4][0x10] ;  /* 0x01000200ff0477ac */ /* 0x000ea20008000a00 */
[----:B------:R-:W-:Y:S01]  /*1e10*/  CS2R R6, SRZ ;  /* 0x0000000000067805 */ /* 0x000fe2000001ff00 */
[----:B--2---:R-:W-:Y:S02]  /*1e20*/  IMAD.U32 R4, RZ, RZ, UR4 ;  /* 0x00000004ff047e24 */ /* 0x004fe4000f8e00ff */
[----:B0-----:R-:W-:-:S07]  /*1e30*/  IMAD.U32 R5, RZ, RZ, UR5 ;  /* 0x00000005ff057e24 */ /* 0x001fce000f8e00ff */
[----:B------:R-:W-:-:S07]  /*1e40*/  LEPC R20, `(.L_x_44) ;  /* 0x000000001014794e */ /* 0x000fce0000000000 */
[----:B-1----:R-:W-:Y:S05]  /*1e50*/  CALL.ABS.NOINC R8 ;  /* 0x0000000008007343 */ /* 0x002fea0003c00000 */
.L_x_44:
[----:B------:R-:W0:Y:S01]  /*1e60*/  LDC.64 R2, c[0x4][R2] ;  /* 0x0100000002027b82 */ /* 0x000e220000000a00 */
[----:B------:R-:W1:Y:S01]  /*1e70*/  LDCU.64 UR4, c[0x4][0x10] ;  /* 0x01000200ff0477ac */ /* 0x000e620008000a00 */
[----:B------:R-:W-:Y:S02]  /*1e80*/  CS2R R6, SRZ ;  /* 0x0000000000067805 */ /* 0x000fe4000001ff00 */
[----:B-1----:R-:W-:Y:S01]  /*1e90*/  MOV R4, UR4 ;  /* 0x0000000400047c02 */ /* 0x002fe20008000f00 */
[----:B------:R-:W-:-:S07]  /*1ea0*/  IMAD.U32 R5, RZ, RZ, UR5 ;  /* 0x00000005ff057e24 */ /* 0x000fce000f8e00ff */
[----:B------:R-:W-:-:S07]  /*1eb0*/  LEPC R20, `(.L_x_45) ;  /* 0x000000001014794e */ /* 0x000fce0000000000 */
[----:B0-----:R-:W-:Y:S05]  /*1ec0*/  CALL.ABS.NOINC R2 ;  /* 0x0000000002007343 */ /* 0x001fea0003c00000 */
.L_x_45:
[----:B------:R-:W-:-:S13]  /*1ed0*/  ISETP.NE.AND P6, PT, R17, RZ, PT ;  /* 0x000000ff1100720c */ /* 0x000fda0003fc5270 */
[----:B------:R-:W-:Y:S05]  /*1ee0*/  @P6 BRA `(.L_x_46) ;  /* 0xfffffffc00786947 */ /* 0x000fea000383ffff */
[----:B------:R-:W-:Y:S05]  /*1ef0*/  BSYNC.RECONVERGENT B6 ;  /* 0x0000000000067941 */ /* 0x000fea0003800200 */
.L_x_41:
[----:B------:R-:W-:-:S09]  /*1f00*/  UISETP.NE.AND UP0, UPT, UR37, URZ, UPT ;  /* 0x000000ff2500728c */ /* 0x000fd2000bf05270 */
[----:B------:R-:W-:Y:S05]  /*1f10*/  BRA.U !UP0, `(.L_x_40) ;  /* 0x0000000108387547 */ /* 0x000fea000b800000 */
[----:B------:R-:W-:-:S07]  /*1f20*/  IMAD.MOV.U32 R16, RZ, RZ, RZ ;  /* 0x000000ffff107224 */ /* 0x000fce00078e00ff */
.L_x_48:
[----:B------:R-:W0:Y:S01]  /*1f30*/  LDCU.64 UR4, c[0x4][0x10] ;  /* 0x01000200ff0477ac */ /* 0x000e220008000a00 */
[----:B------:R-:W-:Y:S02]  /*1f40*/  IADD3 R16, PT, PT, R16, 0x1, RZ ;  /* 0x0000000110107810 */ /* 0x000fe40007ffe0ff */
[----:B------:R-:W-:Y:S02]  /*1f50*/  CS2R R6, SRZ ;  /* 0x0000000000067805 */ /* 0x000fe4000001ff00 */
[----:B------:R-:W-:Y:S02]  /*1f60*/  MOV R0, 0x0 ;  /* 0x0000000000007802 */ /* 0x000fe40000000f00 */
[----:B------:R-:W-:Y:S02]  /*1f70*/  ISETP.NE.AND P0, PT, R16, UR37, PT ;  /* 0x0000002510007c0c */ /* 0x000fe4000bf05270 */
[----:B------:R1:W2:Y:S02]  /*1f80*/  LDC.64 R2, c[0x4][R0] ;  /* 0x0100000000027b82 */ /* 0x0002a40000000a00 */
[----:B-1----:R-:W-:Y:S01]  /*1f90*/  P2R R0, PR, RZ, 0x1 ;  /* 0x00000001ff007803 */ /* 0x002fe20000000000 */
[----:B0-----:R-:W-:-:S02]  /*1fa0*/  IMAD.U32 R4, RZ, RZ, UR4 ;  /* 0x00000004ff047e24 */ /* 0x001fc4000f8e00ff */
[----:B------:R-:W-:-:S07]  /*1fb0*/  IMAD.U32 R5, RZ, RZ, UR5 ;  /* 0x00000005ff057e24 */ /* 0x000fce000f8e00ff */
[----:B------:R-:W-:-:S07]  /*1fc0*/  LEPC R20, `(.L_x_47) ;  /* 0x000000001014794e */ /* 0x000fce0000000000 */
[----:B--2---:R-:W-:Y:S05]  /*1fd0*/  CALL.ABS.NOINC R2 ;  /* 0x0000000002007343 */ /* 0x004fea0003c00000 */
.L_x_47:
[----:B------:R-:W-:-:S13]  /*1fe0*/  ISETP.NE.AND P6, PT, R16, UR37, PT ;  /* 0x0000002510007c0c */ /* 0x000fda000bfc5270 */
[----:B------:R-:W-:Y:S05]  /*1ff0*/  @P6 BRA `(.L_x_48) ;  /* 0xfffffffc00cc6947 */ /* 0x000fea000383ffff */
.L_x_40:
[----:B------:R-:W-:Y:S05]  /*2000*/  BSYNC.RECONVERGENT B8 ;  /* 0x0000000000087941 */ /* 0x000fea0003800200 */
.L_x_0:
[----:B------:R-:W-:Y:S01]  /*2010*/  MOV R0, 0x0 ;  /* 0x0000000000007802 */ /* 0x000fe20000000f00 */
[----:B------:R-:W0:Y:S01]  /*2020*/  LDCU.64 UR4, c[0x4][0x10] ;  /* 0x01000200ff0477ac */ /* 0x000e220008000a00 */
[----:B------:R-:W-:Y:S02]  /*2030*/  CS2R R6, SRZ ;  /* 0x0000000000067805 */ /* 0x000fe4000001ff00 */
[----:B------:R1:W2:Y:S01]  /*2040*/  LDC.64 R2, c[0x4][R0] ;  /* 0x0100000000027b82 */ /* 0x0002a20000000a00 */
[----:B0-----:R-:W-:Y:S01]  /*2050*/  MOV R4, UR4 ;  /* 0x0000000400047c02 */ /* 0x001fe20008000f00 */
[----:B-1----:R-:W-:-:S07]  /*2060*/  IMAD.U32 R5, RZ, RZ, UR5 ;  /* 0x00000005ff057e24 */ /* 0x002fce000f8e00ff */
[----:B------:R-:W-:-:S07]  /*2070*/  LEPC R20, `(.L_x_49) ;  /* 0x000000001014794e */ /* 0x000fce0000000000 */
[----:B--2---:R-:W-:Y:S05]  /*2080*/  CALL.ABS.NOINC R2 ;  /* 0x0000000002007343 */ /* 0x004fea0003c00000 */
.L_x_49:
[----:B------:R-:W-:Y:S05]  /*2090*/  EXIT ;  /* 0x000000000000794d */ /* 0x000fea0003800000 */
.L_x_50:
[----:B------:R-:W-:-:S00]  /*20a0*/  BRA `(.L_x_50) ;  /* 0xfffffffc00fc7947 */ /* 0x000fc0000383ffff */
[----:B------:R-:W-:-:S00]  /*20b0*/  NOP ;  /* 0x0000000000007918 */ /* 0x000fc00000000000 */
        /* <DEDUP_REMOVED lines=12> */
.L_x_56:


//--------------------- .text._Z15multiply_kernelPfS_S_iiii --------------------------
	.section	.text._Z15multiply_kernelPfS_S_iiii,"ax",@progbits
	.align	128
        .global         _Z15multiply_kernelPfS_S_iiii
        .type           _Z15multiply_kernelPfS_S_iiii,@function
        .size           _Z15multiply_kernelPfS_S_iiii,(.L_x_57 - _Z15multiply_kernelPfS_S_iiii)
        .other          _Z15multiply_kernelPfS_S_iiii,@"STO_CUDA_ENTRY STV_DEFAULT"
_Z15multiply_kernelPfS_S_iiii:
.text._Z15multiply_kernelPfS_S_iiii:
[----:B------:R-:W-:Y:S01]  /*0000*/  LDC R1, c[0x0][0x37c] ;  /* 0x0000df00ff017b82 */ /* 0x000fe20000000800 */
[----:B------:R-:W0:Y:S07]  /*0010*/  S2R R3, SR_TID.Y ;  /* 0x0000000000037919 */ /* 0x000e2e0000002200 */
[----:B------:R-:W0:Y:S01]  /*0020*/  LDC R14, c[0x0][0x364] ;  /* 0x0000d900ff0e7b82 */ /* 0x000e220000000800 */
[----:B------:R-:W1:Y:S01]  /*0030*/  LDCU.64 UR6, c[0x0][0x398] ;  /* 0x00007300ff0677ac */ /* 0x000e620008000a00 */
[----:B------:R-:W2:Y:S06]  /*0040*/  S2R R5, SR_TID.X ;  /* 0x0000000000057919 */ /* 0x000eac0000002100 */
[----:B------:R-:W0:Y:S08]  /*0050*/  S2UR UR4, SR_CTAID.Y ;  /* 0x00000000000479c3 */ /* 0x000e300000002600 */
[----:B------:R-:W2:Y:S08]  /*0060*/  S2UR UR5, SR_CTAID.X ;  /* 0x00000000000579c3 */ /* 0x000eb00000002500 */
[----:B------:R-:W2:Y:S08]  /*0070*/  LDC R0, c[0x0][0x360] ;  /* 0x0000d800ff007b82 */ /* 0x000eb00000000800 */
[----:B------:R-:W3:Y:S01]  /*0080*/  LDC R15, c[0x0][0x3a0] ;  /* 0x0000e800ff0f7b82 */ /* 0x000ee20000000800 */
[----:B0-----:R-:W-:-:S05]  /*0090*/  IMAD R14, R14, UR4, R3 ;  /* 0x000000040e0e7c24 */ /* 0x001fca000f8e0203 */
[----:B-1----:R-:W-:Y:S01]  /*00a0*/  IADD3 R14, PT, PT, R14, UR6, RZ ;  /* 0x000000060e0e7c10 */ /* 0x002fe2000fffe0ff */
[----:B--2---:R-:W-:-:S05]  /*00b0*/  IMAD R0, R0, UR5, R5 ;  /* 0x0000000500007c24 */ /* 0x004fca000f8e0205 */
[----:B---3--:R-:W-:-:S04]  /*00c0*/  ISETP.GE.AND P0, PT, R0, R15, PT ;  /* 0x0000000f0000720c */ /* 0x008fc80003f06270 */
[----:B------:R-:W-:-:S13]  /*00d0*/  ISETP.GE.OR P0, PT, R14, UR7, P0 ;  /* 0x000000070e007c0c */ /* 0x000fda0008706670 */
[----:B------:R-:W-:Y:S05]  /*00e0*/  @P0 EXIT ;  /* 0x000000000000094d */ /* 0x000fea0003800000 */
[----:B------:R-:W0:Y:S01]  /*00f0*/  LDC R17, c[0x0][0x3a4] ;  /* 0x0000e900ff117b82 */ /* 0x000e220000000800 */
[----:B------:R-:W1:Y:S01]  /*0100*/  LDCU.64 UR6, c[0x0][0x358] ;  /* 0x00006b00ff0677ac */ /* 0x000e620008000a00 */
[----:B------:R-:W-:Y:S01]  /*0110*/  HFMA2 R26, -RZ, RZ, 0, 0 ;  /* 0x00000000ff1a7431 */ /* 0x000fe200000001ff */
[----:B0-----:R-:W-:-:S13]  /*0120*/  ISETP.GE.AND P0, PT, R17, 0x1, PT ;  /* 0x000000011100780c */ /* 0x001fda0003f06270 */
[----:B-1----:R-:W-:Y:S05]  /*0130*/  @!P0 BRA `(.L_x_51) ;  /* 0x0000000400b88947 */ /* 0x002fea0003800000 */
[C---:B------:R-:W-:Y:S01]  /*0140*/  ISETP.GE.U32.AND P1, PT, R17.reuse, 0x8, PT ;  /* 0x000000081100780c */ /* 0x040fe20003f26070 */
[----:B------:R-:W-:Y:S01]  /*0150*/  IMAD R18, R14, R17, RZ ;  /* 0x000000110e127224 */ /* 0x000fe200078e02ff */
[----:B------:R-:W-:Y:S02]  /*0160*/  LOP3.LUT R25, R17, 0x7, RZ, 0xc0, !PT ;  /* 0x0000000711197812 */ /* 0x000fe400078ec0ff */
[----:B------:R-:W-:Y:S02]  /*0170*/  MOV R26, RZ ;  /* 0x000000ff001a7202 */ /* 0x000fe40000000f00 */
[----:B------:R-:W-:Y:S02]  /*0180*/  ISETP.NE.AND P0, PT, R25, RZ, PT ;  /* 0x000000ff1900720c */ /* 0x000fe40003f05270 */
[----:B------:R-:W-:-:S05]  /*0190*/  MOV R19, RZ ;  /* 0x000000ff00137202 */ /* 0x000fca0000000f00 */
[----:B------:R-:W-:Y:S06]  /*01a0*/  @!P1 BRA `(.L_x_52) ;  /* 0x0000000000c49947 */ /* 0x000fec0003800000 */
[----:B------:R-:W0:Y:S01]  /*01b0*/  LDCU.64 UR4, c[0x0][0x380] ;  /* 0x00007000ff0477ac */ /* 0x000e220008000a00 */
[----:B------:R-:W-:Y:S02]  /*01c0*/  LOP3.LUT R19, R17, 0x7ffffff8, RZ, 0xc0, !PT ;  /* 0x7ffffff811137812 */ /* 0x000fe400078ec0ff */
[----:B------:R-:W-:Y:S02]  /*01d0*/  MOV R26, RZ ;  /* 0x000000ff001a7202 */ /* 0x000fe40000000f00 */
[----:B------:R-:W-:Y:S02]  /*01e0*/  MOV R16, R18 ;  /* 0x0000001200107202 */ /* 0x000fe40000000f00 */
[----:B------:R-:W-:Y:S02]  /*01f0*/  MOV R22, R0 ;  /* 0x0000000000167202 */ /* 0x000fe40000000f00 */
[----:B------:R-:W-:Y:S01]  /*0200*/  IADD3 R20, PT, PT, -R19, RZ, RZ ;  /* 0x000000ff13147210 */ /* 0x000fe20007ffe1ff */
[----:B0-----:R-:W-:-:S04]  /*0210*/  UIADD3 UR4, UP0, UPT, UR4, 0x10, URZ ;  /* 0x0000001004047890 */ /* 0x001fc8000ff1e0ff */
[----:B------:R-:W-:-:S12]  /*0220*/  UIADD3.X UR5, UPT, UPT, URZ, UR5, URZ, UP0, !UPT ;  /* 0x00000005ff057290 */ /* 0x000fd800087fe4ff */
.L_x_53:
[----:B------:R-:W0:Y:S01]  /*0230*/  LDC.64 R12, c[0x0][0x388] ;  /* 0x0000e200ff0c7b82 */ /* 0x000e220000000a00 */
[----:B------:R-:W-:Y:S02]  /*0240*/  MOV R2, UR4 ;  /* 0x0000000400027c02 */ /* 0x000fe40008000f00 */
[----:B------:R-:W-:-:S03]  /*0250*/  MOV R3, UR5 ;  /* 0x0000000500037c02 */ /* 0x000fc60008000f00 */
[----:B------:R-:W-:-:S05]  /*0260*/  IMAD.WIDE R2, R16, 0x4, R2 ;  /* 0x0000000410027825 */ /* 0x000fca00078e0202 */
[----:B------:R-:W2:Y:S04]  /*0270*/  LDG.E R21, desc[UR6][R2.64+-0x10] ;  /* 0xfffff00602157981 */ /* 0x000ea8000c1e1900 */
[----:B------:R-:W3:Y:S04]  /*0280*/  LDG.E R23, desc[UR6][R2.64+-0xc] ;  /* 0xfffff40602177981 */ /* 0x000ee8000c1e1900 */
[----:B------:R-:W4:Y:S01]  /*0290*/  LDG.E R29, desc[UR6][R2.64+-0x8] ;  /* 0xfffff806021d7981 */ /* 0x000f22000c1e1900 */
[----:B0-----:R-:W-:-:S05]  /*02a0*/  IMAD.WIDE R12, R22, 0x4, R12 ;  /* 0x00000004160c7825 */ /* 0x001fca00078e020c */
[----:B------:R0:W2:Y:S01]  /*02b0*/  LDG.E R24, desc[UR6][R12.64] ;  /* 0x000000060c187981 */ /* 0x0000a2000c1e1900 */
[----:B------:R-:W-:-:S04]  /*02c0*/  IMAD.WIDE R10, R15, 0x4, R12 ;  /* 0x000000040f0a7825 */ /* 0x000fc800078e020c */
[C---:B------:R-:W-:Y:S02]  /*02d0*/  IMAD.WIDE R4, R15.reuse, 0x4, R10 ;  /* 0x000000040f047825 */ /* 0x040fe400078e020a */
[----:B------:R-:W3:Y:S02]  /*02e0*/  LDG.E R10, desc[UR6][R10.64] ;  /* 0x000000060a0a7981 */ /* 0x000ee4000c1e1900 */
[C---:B------:R-:W-:Y:S02]  /*02f0*/  IMAD.WIDE R6, R15.reuse, 0x4, R4 ;  /* 0x000000040f067825 */ /* 0x040fe400078e0204 */
[----:B------:R1:W4:Y:S02]  /*0300*/  LDG.E R28, desc[UR6][R4.64] ;  /* 0x00000006041c7981 */ /* 0x000324000c1e1900 */
[C---:B------:R-:W-:Y:S02]  /*0310*/  IMAD.WIDE R8, R15.reuse, 0x4, R6 ;  /* 0x000000040f087825 */ /* 0x040fe400078e0206 */
[----:B------:R-:W5:Y:S02]  /*0320*/  LDG.E R6, desc[UR6][R6.64] ;  /* 0x0000000606067981 */ /* 0x000f64000c1e1900 */
[----:B0-----:R-:W-:-:S05]  /*0330*/  IMAD.WIDE R12, R15, 0x4, R8 ;  /* 0x000000040f0c7825 */ /* 0x001fca00078e0208 */
[----:B------:R-:W5:Y:S04]  /*0340*/  LDG.E R11, desc[UR6][R12.64] ;  /* 0x000000060c0b7981 */ /* 0x000f68000c1e1900 */
[----:B------:R-:W5:Y:S04]  /*0350*/  LDG.E R7, desc[UR6][R8.64] ;  /* 0x0000000608077981 */ /* 0x000f68000c1e1900 */
[----:B------:R-:W5:Y:S04]  /*0360*/  LDG.E R9, desc[UR6][R2.64+-0x4] ;  /* 0xfffffc0602097981 */ /* 0x000f68000c1e1900 */
[----:B------:R-:W5:Y:S01]  /*0370*/  LDG.E R8, desc[UR6][R2.64+0x8] ;  /* 0x0000080602087981 */ /* 0x000f62000c1e1900 */
[----:B--2---:R-:W-:Y:S01]  /*0380*/  FFMA R24, R21, R24, R26 ;  /* 0x0000001815187223 */ /* 0x004fe2000000001a */
[----:B------:R-:W-:-:S02]  /*0390*/  IMAD.WIDE R26, R15, 0x4, R12 ;  /* 0x000000040f1a7825 */ /* 0x000fc400078e020c */
[----:B------:R-:W2:Y:S04]  /*03a0*/  LDG.E R21, desc[UR6][R2.64] ;  /* 0x0000000602157981 */ /* 0x000ea8000c1e1900 */
[----:B------:R-:W2:Y:S01]  /*03b0*/  LDG.E R12, desc[UR6][R2.64+0x4] ;  /* 0x00000406020c7981 */ /* 0x000ea2000c1e1900 */
[----:B-1----:R-:W-:-:S03]  /*03c0*/  IMAD.WIDE R4, R15, 0x4, R26 ;  /* 0x000000040f047825 */ /* 0x002fc600078e021a */
[----:B------:R-:W2:Y:S04]  /*03d0*/  LDG.E R13, desc[UR6][R2.64+0xc] ;  /* 0x00000c06020d7981 */ /* 0x000ea8000c1e1900 */
[----:B------:R-:W2:Y:S04]  /*03e0*/  LDG.E R4, desc[UR6][R4.64] ;  /* 0x0000000604047981 */ /* 0x000ea8000c1e1900 */
[----:B------:R-:W2:Y:S01]  /*03f0*/  LDG.E R3, desc[UR6][R26.64] ;  /* 0x000000061a037981 */ /* 0x000ea2000c1e1900 */
[----:B---3--:R-:W-:Y:S01]  /*0400*/  FFMA R10, R23, R10, R24 ;  /* 0x0000000a170a7223 */ /* 0x008fe20000000018 */
[----:B------:R-:W-:-:S03]  /*0410*/  IADD3 R20, PT, PT, R20, 0x8, RZ ;  /* 0x0000000814147810 */ /* 0x000fc60007ffe0ff */
[----:B----4-:R-:W-:Y:S01]  /*0420*/  FFMA R10, R29, R28, R10 ;  /* 0x0000001c1d0a7223 */ /* 0x010fe2000000000a */
[----:B------:R-:W-:Y:S02]  /*0430*/  ISETP.NE.AND P1, PT, R20, RZ, PT ;  /* 0x000000ff1400720c */ /* 0x000fe40003f25270 */
[----:B------:R-:W-:Y:S01]  /*0440*/  LEA R22, R15, R22, 0x3 ;  /* 0x000000160f167211 */ /* 0x000fe200078e18ff */
[----:B-----5:R-:W-:Y:S01]  /*0450*/  FFMA R6, R9, R6, R10 ;  /* 0x0000000609067223 */ /* 0x020fe2000000000a */
[----:B------:R-:W-:-:S03]  /*0460*/  IADD3 R16, PT, PT, R16, 0x8, RZ ;  /* 0x0000000810107810 */ /* 0x000fc60007ffe0ff */
[----:B--2---:R-:W-:-:S04]  /*0470*/  FFMA R7, R21, R7, R6 ;  /* 0x0000000715077223 */ /* 0x004fc80000000006 */
[----:B------:R-:W-:-:S04]  /*0480*/  FFMA R7, R12, R11, R7 ;  /* 0x0000000b0c077223 */ /* 0x000fc80000000007 */
[----:B------:R-:W-:-:S04]  /*0490*/  FFMA R8, R8, R3, R7 ;  /* 0x0000000308087223 */ /* 0x000fc80000000007 */
[----:B------:R-:W-:Y:S01]  /*04a0*/  FFMA R26, R13, R4, R8 ;  /* 0x000000040d1a7223 */ /* 0x000fe20000000008 */
[----:B------:R-:W-:Y:S06]  /*04b0*/  @P1 BRA `(.L_x_53) ;  /* 0xfffffffc005c1947 */ /* 0x000fec000383ffff */
.L_x_52:
[----:B------:R-:W-:Y:S05]  /*04c0*/  @!P0 BRA `(.L_x_51) ;  /* 0x0000000000d48947 */ /* 0x000fea0003800000 */
[----:B------:R-:W-:Y:S02]  /*04d0*/  ISETP.GE.U32.AND P0, PT, R25, 0x4, PT ;  /* 0x000000041900780c */ /* 0x000fe40003f06070 */
[----:B------:R-:W-:-:S04]  /*04e0*/  LOP3.LUT R12, R17, 0x3, RZ, 0xc0, !PT ;  /* 0x00000003110c7812 */ /* 0x000fc800078ec0ff */
[----:B------:R-:W-:-:S07]  /*04f0*/  ISETP.NE.AND P1, PT, R12, RZ, PT ;  /* 0x000000ff0c00720c */ /* 0x000fce0003f25270 */
[----:B------:R-:W-:Y:S06]  /*0500*/  @!P0 BRA `(.L_x_54) ;  /* 0x0000000000588947 */ /* 0x000fec0003800000 */
[----:B------:R-:W0:Y:S01]  /*0510*/  LDC.64 R8, c[0x0][0x388] ;  /* 0x0000e200ff087b82 */ /* 0x000e220000000a00 */
[----:B------:R-:W-:Y:S01]  /*0520*/  IMAD R7, R19, R15, R0 ;  /* 0x0000000f13077224 */ /* 0x000fe200078e0200 */
[----:B------:R-:W-:-:S06]  /*0530*/  IADD3 R5, PT, PT, R18, R19, RZ ;  /* 0x0000001312057210 */ /* 0x000fcc0007ffe0ff */
[----:B------:R-:W1:Y:S01]  /*0540*/  LDC.64 R2, c[0x0][0x380] ;  /* 0x0000e000ff027b82 */ /* 0x000e620000000a00 */
[----:B0-----:R-:W-:-:S04]  /*0550*/  IMAD.WIDE R8, R7, 0x4, R8 ;  /* 0x0000000407087825 */ /* 0x001fc800078e0208 */
[----:B------:R-:W-:Y:S02]  /*0560*/  IMAD.WIDE R10, R15, 0x4, R8 ;  /* 0x000000040f0a7825 */ /* 0x000fe400078e0208 */
[----:B------:R-:W2:Y:S02]  /*0570*/  LDG.E R8, desc[UR6][R8.64] ;  /* 0x0000000608087981 */ /* 0x000ea4000c1e1900 */
[----:B-1----:R-:W-:-:S04]  /*0580*/  IMAD.WIDE R2, R5, 0x4, R2 ;  /* 0x0000000405027825 */ /* 0x002fc800078e0202 */
[C---:B------:R-:W-:Y:S01]  /*0590*/  IMAD.WIDE R4, R15.reuse, 0x4, R10 ;  /* 0x000000040f047825 */ /* 0x040fe200078e020a */
[----:B------:R-:W2:Y:S04]  /*05a0*/  LDG.E R13, desc[UR6][R2.64] ;  /* 0x00000006020d7981 */ /* 0x000ea8000c1e1900 */
[----:B------:R-:W3:Y:S01]  /*05b0*/  LDG.E R10, desc[UR6][R10.64] ;  /* 0x000000060a0a7981 */ /* 0x000ee2000c1e1900 */
[----:B------:R-:W-:-:S03]  /*05c0*/  IMAD.WIDE R6, R15, 0x4, R4 ;  /* 0x000000040f067825 */ /* 0x000fc600078e0204 */
[----:B------:R-:W3:Y:S04]  /*05d0*/  LDG.E R16, desc[UR6][R2.64+0x4] ;  /* 0x0000040602107981 */ /* 0x000ee8000c1e1900 */
[----:B------:R-:W4:Y:S04]  /*05e0*/  LDG.E R21, desc[UR6][R4.64] ;  /* 0x0000000604157981 */ /* 0x000f28000c1e1900 */
[----:B------:R-:W4:Y:S04]  /*05f0*/  LDG.E R20, desc[UR6][R2.64+0x8] ;  /* 0x0000080602147981 */ /* 0x000f28000c1e1900 */
[----:B------:R-:W5:Y:S04]  /*0600*/  LDG.E R22, desc[UR6][R2.64+0xc] ;  /* 0x00000c0602167981 */ /* 0x000f68000c1e1900 */
[----:B------:R-:W5:Y:S01]  /*0610*/  LDG.E R6, desc[UR6][R6.64] ;  /* 0x0000000606067981 */ /* 0x000f62000c1e1900 */
[----:B------:R-:W-:Y:S01]  /*0620*/  IADD3 R19, PT, PT, R19, 0x4, RZ ;  /* 0x0000000413137810 */ /* 0x000fe20007ffe0ff */
[----:B--2---:R-:W-:-:S04]  /*0630*/  FFMA R13, R13, R8, R26 ;  /* 0x000000080d0d7223 */ /* 0x004fc8000000001a */
[----:B---3--:R-:W-:-:S04]  /*0640*/  FFMA R13, R16, R10, R13 ;  /* 0x0000000a100d7223 */ /* 0x008fc8000000000d */
[----:B----4-:R-:W-:-:S04]  /*0650*/  FFMA R13, R20, R21, R13 ;  /* 0x00000015140d7223 */ /* 0x010fc8000000000d */
[----:B-----5:R-:W-:-:S07]  /*0660*/  FFMA R26, R22, R6, R13 ;  /* 0x00000006161a7223 */ /* 0x020fce000000000d */
.L_x_54:
[----:B------:R-:W-:Y:S05]  /*0670*/  @!P1 BRA `(.L_x_51) ;  /* 0x0000000000689947 */ /* 0x000fea0003800000 */
[----:B------:R-:W0:Y:S01]  /*0680*/  LDC.64 R8, c[0x0][0x388] ;  /* 0x0000e200ff087b82 */ /* 0x000e220000000a00 */
[----:B------:R-:W-:Y:S02]  /*0690*/  ISETP.NE.AND P0, PT, R12, 0x1, PT ;  /* 0x000000010c00780c */ /* 0x000fe40003f05270 */
[----:B------:R-:W-:-:S04]  /*06a0*/  LOP3.LUT R17, R17, 0x1, RZ, 0xc0, !PT ;  /* 0x0000000111117812 */ /* 0x000fc800078ec0ff */
[----:B------:R-:W-:Y:S01]  /*06b0*/  ISETP.NE.U32.AND P1, PT, R17, 0x1, PT ;  /* 0x000000011100780c */ /* 0x000fe20003f25070 */
[----:B------:R-:W1:Y:S06]  /*06c0*/  LDC.64 R6, c[0x0][0x380] ;  /* 0x0000e000ff067b82 */ /* 0x000e6c0000000a00 */
[C---:B------:R-:W-:Y:S01]  /*06d0*/  @P0 IMAD R13, R19.reuse, R15, R0 ;  /* 0x0000000f130d0224 */ /* 0x040fe200078e0200 */
[----:B------:R-:W-:Y:S01]  /*06e0*/  @P0 IADD3 R11, PT, PT, R18, R19, RZ ;  /* 0x00000013120b0210 */ /* 0x000fe20007ffe0ff */
[----:B------:R-:W2:Y:S01]  /*06f0*/  LDC.64 R4, c[0x0][0x380] ;  /* 0x0000e000ff047b82 */ /* 0x000ea20000000a00 */
[----:B------:R-:W-:-:S07]  /*0700*/  @P0 IADD3 R19, PT, PT, R19, 0x2, RZ ;  /* 0x0000000213130810 */ /* 0x000fce0007ffe0ff */
[----:B------:R-:W3:Y:S01]  /*0710*/  LDC.64 R2, c[0x0][0x388] ;  /* 0x0000e200ff027b82 */ /* 0x000ee20000000a00 */
[----:B0-----:R-:W-:Y:S01]  /*0720*/  @P0 IMAD.WIDE R8, R13, 0x4, R8 ;  /* 0x000000040d080825 */ /* 0x001fe200078e0208 */
[----:B------:R-:W-:-:S03]  /*0730*/  @!P1 IADD3 R13, PT, PT, R18, R19, RZ ;  /* 0x00000013120d9210 */ /* 0x000fc60007ffe0ff */
[----:B------:R-:W-:Y:S01]  /*0740*/  @!P1 IMAD R19, R19, R15, R0 ;  /* 0x0000000f13139224 */ /* 0x000fe200078e0200 */
[----:B------:R-:W4:Y:S01]  /*0750*/  @P0 LDG.E R12, desc[UR6][R8.64] ;  /* 0x00000006080c0981 */ /* 0x000f22000c1e1900 */
[----:B-1----:R-:W-:-:S04]  /*0760*/  @P0 IMAD.WIDE R6, R11, 0x4, R6 ;  /* 0x000000040b060825 */ /* 0x002fc800078e0206 */
[----:B------:R-:W-:Y:S01]  /*0770*/  @P0 IMAD.WIDE R10, R15, 0x4, R8 ;  /* 0x000000040f0a0825 */ /* 0x000fe200078e0208 */
[----:B------:R-:W4:Y:S03]  /*0780*/  @P0 LDG.E R17, desc[UR6][R6.64] ;  /* 0x0000000606110981 */ /* 0x000f26000c1e1900 */
[----:B--2---:R-:W-:Y:S01]  /*0790*/  @!P1 IMAD.WIDE R4, R13, 0x4, R4 ;  /* 0x000000040d049825 */ /* 0x004fe200078e0204 */
[----:B------:R-:W2:Y:S04]  /*07a0*/  @P0 LDG.E R21, desc[UR6][R6.64+0x4] ;  /* 0x0000040606150981 */ /* 0x000ea8000c1e1900 */
[----:B------:R-:W2:Y:S01]  /*07b0*/  @P0 LDG.E R10, desc[UR6][R10.64] ;  /* 0x000000060a0a0981 */ /* 0x000ea2000c1e1900 */
[----:B---3--:R-:W-:-:S03]  /*07c0*/  @!P1 IMAD.WIDE R2, R19, 0x4, R2 ;  /* 0x0000000413029825 */ /* 0x008fc600078e0202 */
[----:B------:R-:W3:Y:S04]  /*07d0*/  @!P1 LDG.E R5, desc[UR6][R4.64] ;  /* 0x0000000604059981 */ /* 0x000ee8000c1e1900 */
[----:B------:R-:W3:Y:S01]  /*07e0*/  @!P1 LDG.E R2, desc[UR6][R2.64] ;  /* 0x0000000602029981 */ /* 0x000ee2000c1e1900 */
[----:B----4-:R-:W-:-:S04]  /*07f0*/  @P0 FFMA R12, R17, R12, R26 ;  /* 0x0000000c110c0223 */ /* 0x010fc8000000001a */
[----:B--2---:R-:W-:-:S04]  /*0800*/  @P0 FFMA R26, R21, R10, R12 ;  /* 0x0000000a151a0223 */ /* 0x004fc8000000000c */
[----:B---3--:R-:W-:-:S07]  /*0810*/  @!P1 FFMA R26, R5, R2, R26 ;  /* 0x00000002051a9223 */ /* 0x008fce000000001a */
.L_x_51:
[----:B------:R-:W0:Y:S01]  /*0820*/  LDC.64 R2, c[0x0][0x390] ;  /* 0x0000e400ff027b82 */ /* 0x000e220000000a00 */
[----:B------:R-:W-:-:S04]  /*0830*/  IMAD R15, R14, R15, R0 ;  /* 0x0000000f0e0f7224 */ /* 0x000fc800078e0200 */
[----:B0-----:R-:W-:-:S05]  /*0840*/  IMAD.WIDE R2, R15, 0x4, R2 ;  /* 0x000000040f027825 */ /* 0x001fca00078e0202 */
[----:B------:R-:W-:Y:S01]  /*0850*/  STG.E desc[UR6][R2.64], R26 ;  /* 0x0000001a02007986 */ /* 0x000fe2000c101906 */
[----:B------:R-:W-:Y:S05]  /*0860*/  EXIT ;  /* 0x000000000000794d */ /* 0x000fea0003800000 */
.L_x_55:
        /* <DEDUP_REMOVED lines=9> */
.L_x_57:


//--------------------- .nv.global.init           --------------------------
	.section	.nv.global.init,"aw",@progbits
.nv.global.init:
	.type		$str$1,@object
	.size		$str$1,($str - $str$1)
$str$1:
        /*0000*/ 	.byte	0x0a, 0x00
	.type		$str,@object
	.size		$str,(.L_0 - $str)
$str:
        /*0002*/ 	.byte	0x25, 0x30, 0x2e, 0x32, 0x6c, 0x66, 0x20, 0x00
.L_0:


//--------------------- .nv.shared.reserved.0     --------------------------
	.section	.nv.shared.reserved.0,"aw",@nobits
	.weak		__nv_reservedSMEM_offset_0_alias
	.size		__nv_reservedSMEM_offset_0_alias, 0, 64
	.other		__nv_reservedSMEM_offset_0_alias,@"STO_CUDA_RESERVED_SHARED STV_DEFAULT"
__nv_reservedSMEM_offset_0_alias:
	.zero		0
	.zero		64


//--------------------- .nv.constant0._Z14printMatrixGPUPfii --------------------------
	.section	.nv.constant0._Z14printMatrixGPUPfii,"a",@progbits
	.sectionflags	@""
	.align	4
.nv.constant0._Z14printMatrixGPUPfii:
	.zero		912


//--------------------- .nv.constant0._Z15multiply_kernelPfS_S_iiii --------------------------
	.section	.nv.constant0._Z15multiply_kernelPfS_S_iiii,"a",@progbits
	.sectionflags	@""
	.align	4
.nv.constant0._Z15multiply_kernelPfS_S_iiii:
	.zero		936


//--------------------- SYMBOLS --------------------------

	.type		.nv.reservedSmem.offset0,@object
	.size		.nv.reservedSmem.offset0,0x4
	.type		vprintf,@function
